	.target	sm_100a

	.elftype	@"ET_EXEC"


//--------------------- .note.nv.tkinfo           --------------------------
	.section	.note.nv.tkinfo,"",@"SHT_NOTE"
	.sectionflags	@"SHF_NOTE_NV_TKINFO"
	.tkinfo
        /*0018*/ 	.word	0x00000002
        /*0030*/ 	.string	""
        /*0030*/ 	.string	"ptxas"
        /*0030*/ 	.string	"Cuda compilation tools, release 13.0, V13.0.88"
        /*0030*/ 	.string	"Build cuda_13.0.r13.0/compiler.36424714_0"
        /*0030*/ 	.string	"-arch sm_100a -m 64 "



//--------------------- .note.nv.cuinfo           --------------------------
	.section	.note.nv.cuinfo,"",@"SHT_NOTE"
	.sectionflags	@"SHF_NOTE_NV_CUINFO"
        /*0018*/ 	.short	0x0002
        /*001a*/ 	.short	0x0064
        /*001c*/ 	.short	0x0082
	.zero		2


//--------------------- .nv.info                  --------------------------
	.section	.nv.info,"",@"SHT_CUDA_INFO"
	.align	4


	//----- nvinfo : EIATTR_REGCOUNT
	.align		4
        /*0000*/ 	.byte	0x04, 0x2f
        /*0002*/ 	.short	(.L_20 - .L_19)
	.align		4
.L_19:
        /*0004*/ 	.word	index@(_ZN7cutlass13device_kernelINS_4gemm6kernel13GemmUniversalIN4cute5tupleIJiiiiEEENS1_10collective13CollectiveMmaINS1_35MainloopSm100TmaUmmaWarpSpecializedILi16ELi2ELi4ENS5_IJNS4_1CILi2EEESB_NSA_ILi1EEEEEEEENS5_IJNSA_ILi128EEENSA_ILi256EEENSA_ILi64EEEEEEaNS5_IJlSC_lEEEaSJ_NS4_8TiledMMAINS4_8MMA_AtomIJNS4_21SM100_MMA_S8_2x1SM_SSIaaiLi128ELi256ELNS4_4UMMA5MajorE0ELSO_0ELNSN_8SaturateE0EEEEEENS4_6LayoutINS5_IJSC_SC_SC_EEENS5_IJNSA_ILi0EEESU_SU_EEEEENS5_IJNS4_10UnderscoreESX_SX_EEEEENS4_28SM100_TMA_2SM_LOAD_MULTICASTENS4_14ComposedLayoutINS4_7SwizzleILi2ELi4ELi3EEENS4_18smem_ptr_flag_bitsILi8EEENSS_INS5_IJNSA_ILi8EEESH_EEENS5_IJSH_SC_EEEEEEEvNS4_8identityENS4_18SM100_TMA_2SM_LOADES1A_vS1B_EENS_8epilogue10collective18CollectiveEpilogueINS1E_23Sm100TmaWarpSpecializedILi4ELi2ELi32ELb0ELb0EEEJNS5_IJSH_SG_SH_EEENS5_IJNSS_ISH_SC_EENSS_INS5_IJNSA_ILi32EEESB_EEENS5_IJSC_SF_EEEEEEEEaSJ_aSJ_NS1E_6fusion15FusionCallbacksIS1I_NS1Q_17LinearCombinationIaiaiLNS_15FloatRoundStyleE2EEES1J_S1P_JEEENS4_5SM1004TMEM4LOAD26SM100_TMEM_LOAD_32dp32b32xENS4_13SM90_TMA_LOADENS11_INS12_ILi1ELi4ELi3EEES15_NSS_INS5_IJS16_S1L_EEENS5_IJS1L_SC_EEEEEEENS4_39AutoVectorizingCopyWithAssumedAlignmentILi128EEENS4_14SM90_TMA_STOREES25_S27_S27_EEEvvEEEEvNT_6ParamsE)
        /*0008*/ 	.word	0x0000005b


	//----- nvinfo : EIATTR_FRAME_SIZE
	.align		4
.L_20:
        /*000c*/ 	.byte	0x04, 0x11
        /*000e*/ 	.short	(.L_22 - .L_21)
	.align		4
.L_21:
        /*0010*/ 	.word	index@($__internal_2_$__cuda_sm10x_tcgen05_guardrail_trap_unallocated_columns_being_dealloced)
        /*0014*/ 	.word	0x00000000


	//----- nvinfo : EIATTR_FRAME_SIZE
	.align		4
.L_22:
        /*0018*/ 	.byte	0x04, 0x11
        /*001a*/ 	.short	(.L_24 - .L_23)
	.align		4
.L_23:
        /*001c*/ 	.word	index@($__internal_1_$__cuda_sm10x_tcgen05_guardrail_trap_phase_invalid_during_alloc)
        /*0020*/ 	.word	0x00000000


	//----- nvinfo : EIATTR_FRAME_SIZE
	.align		4
.L_24:
        /*0024*/ 	.byte	0x04, 0x11
        /*0026*/ 	.short	(.L_26 - .L_25)
	.align		4
.L_25:
        /*0028*/ 	.word	index@($__internal_0_$__cuda_sm10x_tcgen05_guardrail_trap_col_being_dealloced_not_returned_by_alloc)
        /*002c*/ 	.word	0x00000000


	//----- nvinfo : EIATTR_FRAME_SIZE
	.align		4
.L_26:
        /*0030*/ 	.byte	0x04, 0x11
        /*0032*/ 	.short	(.L_28 - .L_27)
	.align		4
.L_27:
        /*0034*/ 	.word	index@(_ZN7cutlass13device_kernelINS_4gemm6kernel13GemmUniversalIN4cute5tupleIJiiiiEEENS1_10collective13CollectiveMmaINS1_35MainloopSm100TmaUmmaWarpSpecializedILi16ELi2ELi4ENS5_IJNS4_1CILi2EEESB_NSA_ILi1EEEEEEEENS5_IJNSA_ILi128EEENSA_ILi256EEENSA_ILi64EEEEEEaNS5_IJlSC_lEEEaSJ_NS4_8TiledMMAINS4_8MMA_AtomIJNS4_21SM100_MMA_S8_2x1SM_SSIaaiLi128ELi256ELNS4_4UMMA5MajorE0ELSO_0ELNSN_8SaturateE0EEEEEENS4_6LayoutINS5_IJSC_SC_SC_EEENS5_IJNSA_ILi0EEESU_SU_EEEEENS5_IJNS4_10UnderscoreESX_SX_EEEEENS4_28SM100_TMA_2SM_LOAD_MULTICASTENS4_14ComposedLayoutINS4_7SwizzleILi2ELi4ELi3EEENS4_18smem_ptr_flag_bitsILi8EEENSS_INS5_IJNSA_ILi8EEESH_EEENS5_IJSH_SC_EEEEEEEvNS4_8identityENS4_18SM100_TMA_2SM_LOADES1A_vS1B_EENS_8epilogue10collective18CollectiveEpilogueINS1E_23Sm100TmaWarpSpecializedILi4ELi2ELi32ELb0ELb0EEEJNS5_IJSH_SG_SH_EEENS5_IJNSS_ISH_SC_EENSS_INS5_IJNSA_ILi32EEESB_EEENS5_IJSC_SF_EEEEEEEEaSJ_aSJ_NS1E_6fusion15FusionCallbacksIS1I_NS1Q_17LinearCombinationIaiaiLNS_15FloatRoundStyleE2EEES1J_S1P_JEEENS4_5SM1004TMEM4LOAD26SM100_TMEM_LOAD_32dp32b32xENS4_13SM90_TMA_LOADENS11_INS12_ILi1ELi4ELi3EEES15_NSS_INS5_IJS16_S1L_EEENS5_IJS1L_SC_EEEEEEENS4_39AutoVectorizingCopyWithAssumedAlignmentILi128EEENS4_14SM90_TMA_STOREES25_S27_S27_EEEvvEEEEvNT_6ParamsE)
        /*0038*/ 	.word	0x00000000


	//----- nvinfo : EIATTR_MIN_STACK_SIZE
	.align		4
.L_28:
        /*003c*/ 	.byte	0x04, 0x12
        /*003e*/ 	.short	(.L_30 - .L_29)
	.align		4
.L_29:
        /*0040*/ 	.word	index@(_ZN7cutlass13device_kernelINS_4gemm6kernel13GemmUniversalIN4cute5tupleIJiiiiEEENS1_10collective13CollectiveMmaINS1_35MainloopSm100TmaUmmaWarpSpecializedILi16ELi2ELi4ENS5_IJNS4_1CILi2EEESB_NSA_ILi1EEEEEEEENS5_IJNSA_ILi128EEENSA_ILi256EEENSA_ILi64EEEEEEaNS5_IJlSC_lEEEaSJ_NS4_8TiledMMAINS4_8MMA_AtomIJNS4_21SM100_MMA_S8_2x1SM_SSIaaiLi128ELi256ELNS4_4UMMA5MajorE0ELSO_0ELNSN_8SaturateE0EEEEEENS4_6LayoutINS5_IJSC_SC_SC_EEENS5_IJNSA_ILi0EEESU_SU_EEEEENS5_IJNS4_10UnderscoreESX_SX_EEEEENS4_28SM100_TMA_2SM_LOAD_MULTICASTENS4_14ComposedLayoutINS4_7SwizzleILi2ELi4ELi3EEENS4_18smem_ptr_flag_bitsILi8EEENSS_INS5_IJNSA_ILi8EEESH_EEENS5_IJSH_SC_EEEEEEEvNS4_8identityENS4_18SM100_TMA_2SM_LOADES1A_vS1B_EENS_8epilogue10collective18CollectiveEpilogueINS1E_23Sm100TmaWarpSpecializedILi4ELi2ELi32ELb0ELb0EEEJNS5_IJSH_SG_SH_EEENS5_IJNSS_ISH_SC_EENSS_INS5_IJNSA_ILi32EEESB_EEENS5_IJSC_SF_EEEEEEEEaSJ_aSJ_NS1E_6fusion15FusionCallbacksIS1I_NS1Q_17LinearCombinationIaiaiLNS_15FloatRoundStyleE2EEES1J_S1P_JEEENS4_5SM1004TMEM4LOAD26SM100_TMEM_LOAD_32dp32b32xENS4_13SM90_TMA_LOADENS11_INS12_ILi1ELi4ELi3EEES15_NSS_INS5_IJS16_S1L_EEENS5_IJS1L_SC_EEEEEEENS4_39AutoVectorizingCopyWithAssumedAlignmentILi128EEENS4_14SM90_TMA_STOREES25_S27_S27_EEEvvEEEEvNT_6ParamsE)
        /*0044*/ 	.word	0x00000000
.L_30:


//--------------------- .nv.compat                --------------------------
	.section	.nv.compat,"",@"SHT_CUDA_COMPAT_INFO"
	.align	4
        /*0000*/ 	.byte	0x02, 0x09, 0x01, 0x00, 0x02, 0x02, 0x03, 0x00, 0x02, 0x05, 0x06, 0x00, 0x03, 0x07, 0x01, 0x01
        /*0010*/ 	.byte	0x02, 0x03, 0x01, 0x00, 0x02, 0x06, 0x01, 0x00, 0x04, 0x0b, 0x08, 0x00, 0x01, 0x00, 0x00, 0x00
        /*0020*/ 	.byte	0x00, 0x00, 0x00, 0x00


//--------------------- .nv.info._ZN7cutlass13device_kernelINS_4gemm6kernel13GemmUniversalIN4cute5tupleIJiiiiEEENS1_10collective13CollectiveMmaINS1_35MainloopSm100TmaUmmaWarpSpecializedILi16ELi2ELi4ENS5_IJNS4_1CILi2EEESB_NSA_ILi1EEEEEEEENS5_IJNSA_ILi128EEENSA_ILi256EEENSA_ILi64EEEEEEaNS5_IJlSC_lEEEaSJ_NS4_8TiledMMAINS4_8MMA_AtomIJNS4_21SM100_MMA_S8_2x1SM_SSIaaiLi128ELi256ELNS4_4UMMA5MajorE0ELSO_0ELNSN_8SaturateE0EEEEEENS4_6LayoutINS5_IJSC_SC_SC_EEENS5_IJNSA_ILi0EEESU_SU_EEEEENS5_IJNS4_10UnderscoreESX_SX_EEEEENS4_28SM100_TMA_2SM_LOAD_MULTICASTENS4_14ComposedLayoutINS4_7SwizzleILi2ELi4ELi3EEENS4_18smem_ptr_flag_bitsILi8EEENSS_INS5_IJNSA_ILi8EEESH_EEENS5_IJSH_SC_EEEEEEEvNS4_8identityENS4_18SM100_TMA_2SM_LOADES1A_vS1B_EENS_8epilogue10collective18CollectiveEpilogueINS1E_23Sm100TmaWarpSpecializedILi4ELi2ELi32ELb0ELb0EEEJNS5_IJSH_SG_SH_EEENS5_IJNSS_ISH_SC_EENSS_INS5_IJNSA_ILi32EEESB_EEENS5_IJSC_SF_EEEEEEEEaSJ_aSJ_NS1E_6fusion15FusionCallbacksIS1I_NS1Q_17LinearCombinationIaiaiLNS_15FloatRoundStyleE2EEES1J_S1P_JEEENS4_5SM1004TMEM4LOAD26SM100_TMEM_LOAD_32dp32b32xENS4_13SM90_TMA_LOADENS11_INS12_ILi1ELi4ELi3EEES15_NSS_INS5_IJS16_S1L_EEENS5_IJS1L_SC_EEEEEEENS4_39AutoVectorizingCopyWithAssumedAlignmentILi128EEENS4_14SM90_TMA_STOREES25_S27_S27_EEEvvEEEEvNT_6ParamsE --------------------------
	.section	.nv.info._ZN7cutlass13device_kernelINS_4gemm6kernel13GemmUniversalIN4cute5tupleIJiiiiEEENS1_10collective13CollectiveMmaINS1_35MainloopSm100TmaUmmaWarpSpecializedILi16ELi2ELi4ENS5_IJNS4_1CILi2EEESB_NSA_ILi1EEEEEEEENS5_IJNSA_ILi128EEENSA_ILi256EEENSA_ILi64EEEEEEaNS5_IJlSC_lEEEaSJ_NS4_8TiledMMAINS4_8MMA_AtomIJNS4_21SM100_MMA_S8_2x1SM_SSIaaiLi128ELi256ELNS4_4UMMA5MajorE0ELSO_0ELNSN_8SaturateE0EEEEEENS4_6LayoutINS5_IJSC_SC_SC_EEENS5_IJNSA_ILi0EEESU_SU_EEEEENS5_IJNS4_10UnderscoreESX_SX_EEEEENS4_28SM100_TMA_2SM_LOAD_MULTICASTENS4_14ComposedLayoutINS4_7SwizzleILi2ELi4ELi3EEENS4_18smem_ptr_flag_bitsILi8EEENSS_INS5_IJNSA_ILi8EEESH_EEENS5_IJSH_SC_EEEEEEEvNS4_8identityENS4_18SM100_TMA_2SM_LOADES1A_vS1B_EENS_8epilogue10collective18CollectiveEpilogueINS1E_23Sm100TmaWarpSpecializedILi4ELi2ELi32ELb0ELb0EEEJNS5_IJSH_SG_SH_EEENS5_IJNSS_ISH_SC_EENSS_INS5_IJNSA_ILi32EEESB_EEENS5_IJSC_SF_EEEEEEEEaSJ_aSJ_NS1E_6fusion15FusionCallbacksIS1I_NS1Q_17LinearCombinationIaiaiLNS_15FloatRoundStyleE2EEES1J_S1P_JEEENS4_5SM1004TMEM4LOAD26SM100_TMEM_LOAD_32dp32b32xENS4_13SM90_TMA_LOADENS11_INS12_ILi1ELi4ELi3EEES15_NSS_INS5_IJS16_S1L_EEENS5_IJS1L_SC_EEEEEEENS4_39AutoVectorizingCopyWithAssumedAlignmentILi128EEENS4_14SM90_TMA_STOREES25_S27_S27_EEEvvEEEEvNT_6ParamsE,"",@"SHT_CUDA_INFO"
	.sectionflags	@""
	.align	4


	//----- nvinfo : EIATTR_CUDA_API_VERSION
	.align		4
        /*0000*/ 	.byte	0x04, 0x37
        /*0002*/ 	.short	(.L_32 - .L_31)
.L_31:
        /*0004*/ 	.word	0x00000082


	//----- nvinfo : EIATTR_KPARAM_INFO
	.align		4
.L_32:
        /*0008*/ 	.byte	0x04, 0x17
        /*000a*/ 	.short	(.L_34 - .L_33)
.L_33:
        /*000c*/ 	.word	0x00000000
        /*0010*/ 	.short	0x0000
        /*0012*/ 	.short	0x0000
        /*0014*/ 	.byte	0x00, 0xf0, 0x01, 0x20


	//----- nvinfo : EIATTR_AT_ENTRY_FRAGMENTS
	.align		4
.L_34:
        /*0018*/ 	.byte	0x04, 0x4f
        /*001a*/ 	.short	(.L_36 - .L_35)


	//   ....[0]....
.L_35:
        /*001c*/ 	.word	0x00000007


	//----- nvinfo : EIATTR_RESERVED_SMEM_USED
	.align		4
.L_36:
        /*0020*/ 	.byte	0x01, 0x41
	.zero		2


	//----- nvinfo : EIATTR_SPARSE_MMA_MASK
	.align		4
        /*0024*/ 	.byte	0x03, 0x50
        /*0026*/ 	.short	0x0000


	//----- nvinfo : EIATTR_TCGEN05_2CTA_USED
	.align		4
        /*0028*/ 	.byte	0x01, 0x52
	.zero		2


	//----- nvinfo : EIATTR_MAXREG_COUNT
	.align		4
        /*002c*/ 	.byte	0x03, 0x1b
        /*002e*/ 	.short	0x00ff


	//----- nvinfo : EIATTR_NUM_BARRIERS
	.align		4
        /*0030*/ 	.byte	0x02, 0x4c
        /*0032*/ 	.byte	0x07
	.zero		1


	//----- nvinfo : EIATTR_EXTERNS
	.align		4
        /*0034*/ 	.byte	0x04, 0x0f
        /*0036*/ 	.short	(.L_38 - .L_37)


	//   ....[0]....
	.align		4
.L_37:
        /*0038*/ 	.word	index@(__assertfail)


	//----- nvinfo : EIATTR_MERCURY_ISA_VERSION
	.align		4
.L_38:
        /*003c*/ 	.byte	0x03, 0x5f
        /*003e*/ 	.short	0x0101


	//----- nvinfo : EIATTR_INT_WARP_WIDE_INSTR_OFFSETS
	.align		4
        /*0040*/ 	.byte	0x04, 0x31
        /*0042*/ 	.short	(.L_40 - .L_39)


	//   ....[0]....
.L_39:
        /*0044*/ 	.word	0x00000f20


	//   ....[1]....
        /*0048*/ 	.word	0x00000fc0


	//   ....[2]....
        /*004c*/ 	.word	0x00004a70


	//   ....[3]....
        /*0050*/ 	.word	0x00004aa0


	//   ....[4]....
        /*0054*/ 	.word	0x00004ac0


	//   ....[5]....
        /*0058*/ 	.word	0x00005600


	//   ....[6]....
        /*005c*/ 	.word	0x000056a0


	//   ....[7]....
        /*0060*/ 	.word	0x00005760


	//   ....[8]....
        /*0064*/ 	.word	0x000057d0


	//   ....[9]....
        /*0068*/ 	.word	0x00005890


	//   ....[10]....
        /*006c*/ 	.word	0x00005930


	//   ....[11]....
        /*0070*/ 	.word	0x000059a0


	//   ....[12]....
        /*0074*/ 	.word	0x00005a60


	//   ....[13]....
        /*0078*/ 	.word	0x00005b00


	//   ....[14]....
        /*007c*/ 	.word	0x00005ba0


	//   ....[15]....
        /*0080*/ 	.word	0x00005c90


	//   ....[16]....
        /*0084*/ 	.word	0x00005d60


	//----- nvinfo : EIATTR_COOP_GROUP_MASK_REGIDS
	.align		4
.L_40:
        /*0088*/ 	.byte	0x04, 0x29
        /*008a*/ 	.short	(.L_42 - .L_41)


	//   ....[0]....
.L_41:
        /*008c*/ 	.word	0xffffffff


	//   ....[1]....
        /*0090*/ 	.word	0xffffffff


	//   ....[2]....
        /*0094*/ 	.word	0xffffffff


	//   ....[3]....
        /*0098*/ 	.word	0xffffffff


	//   ....[4]....
        /*009c*/ 	.word	0xffffffff


	//   ....[5]....
        /*00a0*/ 	.word	0xffffffff


	//   ....[6]....
        /*00a4*/ 	.word	0xffffffff


	//   ....[7]....
        /*00a8*/ 	.word	0xffffffff


	//   ....[8]....
        /*00ac*/ 	.word	0xffffffff


	//   ....[9]....
        /*00b0*/ 	.word	0xffffffff


	//   ....[10]....
        /*00b4*/ 	.word	0xffffffff


	//   ....[11]....
        /*00b8*/ 	.word	0xffffffff


	//   ....[12]....
        /*00bc*/ 	.word	0xffffffff


	//   ....[13]....
        /*00c0*/ 	.word	0xffffffff


	//----- nvinfo : EIATTR_COOP_GROUP_INSTR_OFFSETS
	.align		4
.L_42:
        /*00c4*/ 	.byte	0x04, 0x28
        /*00c6*/ 	.short	(.L_44 - .L_43)


	//   ....[0]....
.L_43:
        /*00c8*/ 	.word	0x000000b0


	//   ....[1]....
        /*00cc*/ 	.word	0x00000520


	//   ....[2]....
        /*00d0*/ 	.word	0x00000890


	//   ....[3]....
        /*00d4*/ 	.word	0x00000a20


	//   ....[4]....
        /*00d8*/ 	.word	0x00000b10


	//   ....[5]....
        /*00dc*/ 	.word	0x00000c70


	//   ....[6]....
        /*00e0*/ 	.word	0x00000e00


	//   ....[7]....
        /*00e4*/ 	.word	0x00001040


	//   ....[8]....
        /*00e8*/ 	.word	0x000023c0


	//   ....[9]....
        /*00ec*/ 	.word	0x00003930


	//   ....[10]....
        /*00f0*/ 	.word	0x00003e00


	//   ....[11]....
        /*00f4*/ 	.word	0x00003e30


	//   ....[12]....
        /*00f8*/ 	.word	0x00004970


	//   ....[13]....
        /*00fc*/ 	.word	0x00004b80


	//----- nvinfo : EIATTR_VRC_CTA_INIT_COUNT
	.align		4
.L_44:
        /*0100*/ 	.byte	0x02, 0x4a
        /*0102*/ 	.byte	0x80
	.zero		1


	//----- nvinfo : EIATTR_SYSCALL_OFFSETS
	.align		4
        /*0104*/ 	.byte	0x04, 0x46
        /*0106*/ 	.short	(.L_46 - .L_45)


	//   ....[0]....
.L_45:
        /*0108*/ 	.word	0x000068b0


	//   ....[1]....
        /*010c*/ 	.word	0x000069f0


	//   ....[2]....
        /*0110*/ 	.word	0x00007200


	//   ....[3]....
        /*0114*/ 	.word	0x00008000


	//   ....[4]....
        /*0118*/ 	.word	0x00008da0


	//   ....[5]....
        /*011c*/ 	.word	0x00009b50


	//----- nvinfo : EIATTR_MBARRIER_INSTR_OFFSETS
	.align		4
.L_46:
        /*0120*/ 	.byte	0x04, 0x39
        /*0122*/ 	.short	(.L_48 - .L_47)


	//   ....[0]....
.L_47:
        /*0124*/ 	.word	0x00000670
        /*0128*/ 	.word	0x000000ff
        /*012c*/ 	.word	0x00000000
        /*0130*/ 	.short	0x0100
        /*0132*/ 	.byte	0x04
	.zero		1


	//   ....[1]....
        /*0134*/ 	.word	0x00000680
        /*0138*/ 	.word	0x000000ff
        /*013c*/ 	.word	0x00000080
        /*0140*/ 	.short	0x0100
        /*0142*/ 	.byte	0x04
	.zero		1


	//   ....[2]....
        /*0144*/ 	.word	0x00000690
        /*0148*/ 	.word	0x000000ff
        /*014c*/ 	.word	0x00000008
        /*0150*/ 	.short	0x0100
        /*0152*/ 	.byte	0x04
	.zero		1


	//   ....[3]....
        /*0154*/ 	.word	0x000006a0
        /*0158*/ 	.word	0x000000ff
        /*015c*/ 	.word	0x00000088
        /*0160*/ 	.short	0x0100
        /*0162*/ 	.byte	0x04
	.zero		1


	//   ....[4]....
        /*0164*/ 	.word	0x000006b0
        /*0168*/ 	.word	0x000000ff
        /*016c*/ 	.word	0x00000010
        /*0170*/ 	.short	0x0100
        /*0172*/ 	.byte	0x04
	.zero		1


	//   ....[5]....
        /*0174*/ 	.word	0x000006c0
        /*0178*/ 	.word	0x000000ff
        /*017c*/ 	.word	0x00000090
        /*0180*/ 	.short	0x0100
        /*0182*/ 	.byte	0x04
	.zero		1


	//   ....[6]....
        /*0184*/ 	.word	0x000006d0
        /*0188*/ 	.word	0x000000ff
        /*018c*/ 	.word	0x00000018
        /*0190*/ 	.short	0x0100
        /*0192*/ 	.byte	0x04
	.zero		1


	//   ....[7]....
        /*0194*/ 	.word	0x000006e0
        /*0198*/ 	.word	0x000000ff
        /*019c*/ 	.word	0x00000098
        /*01a0*/ 	.short	0x0100
        /*01a2*/ 	.byte	0x04
	.zero		1


	//   ....[8]....
        /*01a4*/ 	.word	0x000006f0
        /*01a8*/ 	.word	0x000000ff
        /*01ac*/ 	.word	0x00000020
        /*01b0*/ 	.short	0x0100
        /*01b2*/ 	.byte	0x04
	.zero		1


	//   ....[9]....
        /*01b4*/ 	.word	0x00000700
        /*01b8*/ 	.word	0x000000ff
        /*01bc*/ 	.word	0x000000a0
        /*01c0*/ 	.short	0x0100
        /*01c2*/ 	.byte	0x04
	.zero		1


	//   ....[10]....
        /*01c4*/ 	.word	0x00000710
        /*01c8*/ 	.word	0x000000ff
        /*01cc*/ 	.word	0x00000028
        /*01d0*/ 	.short	0x0100
        /*01d2*/ 	.byte	0x04
	.zero		1


	//   ....[11]....
        /*01d4*/ 	.word	0x00000720
        /*01d8*/ 	.word	0x000000ff
        /*01dc*/ 	.word	0x000000a8
        /*01e0*/ 	.short	0x0100
        /*01e2*/ 	.byte	0x04
	.zero		1


	//   ....[12]....
        /*01e4*/ 	.word	0x00000730
        /*01e8*/ 	.word	0x000000ff
        /*01ec*/ 	.word	0x00000030
        /*01f0*/ 	.short	0x0100
        /*01f2*/ 	.byte	0x04
	.zero		1


	//   ....[13]....
        /*01f4*/ 	.word	0x00000740
        /*01f8*/ 	.word	0x000000ff
        /*01fc*/ 	.word	0x000000b0
        /*0200*/ 	.short	0x0100
        /*0202*/ 	.byte	0x04
	.zero		1


	//   ....[14]....
        /*0204*/ 	.word	0x00000750
        /*0208*/ 	.word	0x000000ff
        /*020c*/ 	.word	0x00000038
        /*0210*/ 	.short	0x0100
        /*0212*/ 	.byte	0x04
	.zero		1


	//   ....[15]....
        /*0214*/ 	.word	0x00000760
        /*0218*/ 	.word	0x000000ff
        /*021c*/ 	.word	0x000000b8
        /*0220*/ 	.short	0x0100
        /*0222*/ 	.byte	0x04
	.zero		1


	//   ....[16]....
        /*0224*/ 	.word	0x00000770
        /*0228*/ 	.word	0x000000ff
        /*022c*/ 	.word	0x00000040
        /*0230*/ 	.short	0x0100
        /*0232*/ 	.byte	0x04
	.zero		1


	//   ....[17]....
        /*0234*/ 	.word	0x00000780
        /*0238*/ 	.word	0x000000ff
        /*023c*/ 	.word	0x000000c0
        /*0240*/ 	.short	0x0100
        /*0242*/ 	.byte	0x04
	.zero		1


	//   ....[18]....
        /*0244*/ 	.word	0x00000790
        /*0248*/ 	.word	0x000000ff
        /*024c*/ 	.word	0x00000048
        /*0250*/ 	.short	0x0100
        /*0252*/ 	.byte	0x04
	.zero		1


	//   ....[19]....
        /*0254*/ 	.word	0x000007a0
        /*0258*/ 	.word	0x000000ff
        /*025c*/ 	.word	0x000000c8
        /*0260*/ 	.short	0x0100
        /*0262*/ 	.byte	0x04
	.zero		1


	//   ....[20]....
        /*0264*/ 	.word	0x000007b0
        /*0268*/ 	.word	0x000000ff
        /*026c*/ 	.word	0x00000050
        /*0270*/ 	.short	0x0100
        /*0272*/ 	.byte	0x04
	.zero		1


	//   ....[21]....
        /*0274*/ 	.word	0x000007c0
        /*0278*/ 	.word	0x000000ff
        /*027c*/ 	.word	0x000000d0
        /*0280*/ 	.short	0x0100
        /*0282*/ 	.byte	0x04
	.zero		1


	//   ....[22]....
        /*0284*/ 	.word	0x000007d0
        /*0288*/ 	.word	0x000000ff
        /*028c*/ 	.word	0x00000058
        /*0290*/ 	.short	0x0100
        /*0292*/ 	.byte	0x04
	.zero		1


	//   ....[23]....
        /*0294*/ 	.word	0x000007e0
        /*0298*/ 	.word	0x000000ff
        /*029c*/ 	.word	0x000000d8
        /*02a0*/ 	.short	0x0100
        /*02a2*/ 	.byte	0x04
	.zero		1


	//   ....[24]....
        /*02a4*/ 	.word	0x000007f0
        /*02a8*/ 	.word	0x000000ff
        /*02ac*/ 	.word	0x00000060
        /*02b0*/ 	.short	0x0100
        /*02b2*/ 	.byte	0x04
	.zero		1


	//   ....[25]....
        /*02b4*/ 	.word	0x00000800
        /*02b8*/ 	.word	0x000000ff
        /*02bc*/ 	.word	0x000000e0
        /*02c0*/ 	.short	0x0100
        /*02c2*/ 	.byte	0x04
	.zero		1


	//   ....[26]....
        /*02c4*/ 	.word	0x00000810
        /*02c8*/ 	.word	0x000000ff
        /*02cc*/ 	.word	0x00000068
        /*02d0*/ 	.short	0x0100
        /*02d2*/ 	.byte	0x04
	.zero		1


	//   ....[27]....
        /*02d4*/ 	.word	0x00000820
        /*02d8*/ 	.word	0x000000ff
        /*02dc*/ 	.word	0x000000e8
        /*02e0*/ 	.short	0x0100
        /*02e2*/ 	.byte	0x04
	.zero		1


	//   ....[28]....
        /*02e4*/ 	.word	0x00000830
        /*02e8*/ 	.word	0x000000ff
        /*02ec*/ 	.word	0x00000070
        /*02f0*/ 	.short	0x0100
        /*02f2*/ 	.byte	0x04
	.zero		1


	//   ....[29]....
        /*02f4*/ 	.word	0x00000840
        /*02f8*/ 	.word	0x000000ff
        /*02fc*/ 	.word	0x000000f0
        /*0300*/ 	.short	0x0100
        /*0302*/ 	.byte	0x04
	.zero		1


	//   ....[30]....
        /*0304*/ 	.word	0x00000850
        /*0308*/ 	.word	0x000000ff
        /*030c*/ 	.word	0x00000078
        /*0310*/ 	.short	0x0100
        /*0312*/ 	.byte	0x04
	.zero		1


	//   ....[31]....
        /*0314*/ 	.word	0x00000860
        /*0318*/ 	.word	0x000000ff
        /*031c*/ 	.word	0x000000f8
        /*0320*/ 	.short	0x0100
        /*0322*/ 	.byte	0x04
	.zero		1


	//   ....[32]....
        /*0324*/ 	.word	0x00000990
        /*0328*/ 	.word	0x000000ff
        /*032c*/ 	.word	0x00000100
        /*0330*/ 	.short	0x0100
        /*0332*/ 	.byte	0x04
	.zero		1


	//   ....[33]....
        /*0334*/ 	.word	0x000009a0
        /*0338*/ 	.word	0x000000ff
        /*033c*/ 	.word	0x00000120
        /*0340*/ 	.short	0x0100
        /*0342*/ 	.byte	0x04
	.zero		1


	//   ....[34]....
        /*0344*/ 	.word	0x000009b0
        /*0348*/ 	.word	0x000000ff
        /*034c*/ 	.word	0x00000108
        /*0350*/ 	.short	0x0100
        /*0352*/ 	.byte	0x04
	.zero		1


	//   ....[35]....
        /*0354*/ 	.word	0x000009c0
        /*0358*/ 	.word	0x000000ff
        /*035c*/ 	.word	0x00000128
        /*0360*/ 	.short	0x0100
        /*0362*/ 	.byte	0x04
	.zero		1


	//   ....[36]....
        /*0364*/ 	.word	0x000009d0
        /*0368*/ 	.word	0x000000ff
        /*036c*/ 	.word	0x00000110
        /*0370*/ 	.short	0x0100
        /*0372*/ 	.byte	0x04
	.zero		1


	//   ....[37]....
        /*0374*/ 	.word	0x000009e0
        /*0378*/ 	.word	0x000000ff
        /*037c*/ 	.word	0x00000130
        /*0380*/ 	.short	0x0100
        /*0382*/ 	.byte	0x04
	.zero		1


	//   ....[38]....
        /*0384*/ 	.word	0x000009f0
        /*0388*/ 	.word	0x000000ff
        /*038c*/ 	.word	0x00000118
        /*0390*/ 	.short	0x0100
        /*0392*/ 	.byte	0x04
	.zero		1


	//   ....[39]....
        /*0394*/ 	.word	0x00000a00
        /*0398*/ 	.word	0x000000ff
        /*039c*/ 	.word	0x00000138
        /*03a0*/ 	.short	0x0100
        /*03a2*/ 	.byte	0x04
	.zero		1


	//   ....[40]....
        /*03a4*/ 	.word	0x00000ae0
        /*03a8*/ 	.word	0x000000ff
        /*03ac*/ 	.word	0x00000140
        /*03b0*/ 	.short	0x0100
        /*03b2*/ 	.byte	0x06
	.zero		1


	//   ....[41]....
        /*03b4*/ 	.word	0x00000af0
        /*03b8*/ 	.word	0x000000ff
        /*03bc*/ 	.word	0x00000148
        /*03c0*/ 	.short	0x0100
        /*03c2*/ 	.byte	0x06
	.zero		1


	//   ....[42]....
        /*03c4*/ 	.word	0x00000c20
        /*03c8*/ 	.word	0x000000ff
        /*03cc*/ 	.word	0x00000150
        /*03d0*/ 	.short	0x0100
        /*03d2*/ 	.byte	0x06
	.zero		1


	//   ....[43]....
        /*03d4*/ 	.word	0x00000c30
        /*03d8*/ 	.word	0x000000ff
        /*03dc*/ 	.word	0x00000160
        /*03e0*/ 	.short	0x0100
        /*03e2*/ 	.byte	0x06
	.zero		1


	//   ....[44]....
        /*03e4*/ 	.word	0x00000c40
        /*03e8*/ 	.word	0x000000ff
        /*03ec*/ 	.word	0x00000158
        /*03f0*/ 	.short	0x0100
        /*03f2*/ 	.byte	0x06
	.zero		1


	//   ....[45]....
        /*03f4*/ 	.word	0x00000c50
        /*03f8*/ 	.word	0x000000ff
        /*03fc*/ 	.word	0x00000168
        /*0400*/ 	.short	0x0100
        /*0402*/ 	.byte	0x06
	.zero		1


	//   ....[46]....
        /*0404*/ 	.word	0x00000d70
        /*0408*/ 	.word	0x000000ff
        /*040c*/ 	.word	0x00000170
        /*0410*/ 	.short	0x0100
        /*0412*/ 	.byte	0x04
	.zero		1


	//   ....[47]....
        /*0414*/ 	.word	0x00000d80
        /*0418*/ 	.word	0x000000ff
        /*041c*/ 	.word	0x00000190
        /*0420*/ 	.short	0x0100
        /*0422*/ 	.byte	0x04
	.zero		1


	//   ....[48]....
        /*0424*/ 	.word	0x00000d90
        /*0428*/ 	.word	0x000000ff
        /*042c*/ 	.word	0x00000178
        /*0430*/ 	.short	0x0100
        /*0432*/ 	.byte	0x04
	.zero		1


	//   ....[49]....
        /*0434*/ 	.word	0x00000da0
        /*0438*/ 	.word	0x000000ff
        /*043c*/ 	.word	0x00000198
        /*0440*/ 	.short	0x0100
        /*0442*/ 	.byte	0x04
	.zero		1


	//   ....[50]....
        /*0444*/ 	.word	0x00000db0
        /*0448*/ 	.word	0x000000ff
        /*044c*/ 	.word	0x00000180
        /*0450*/ 	.short	0x0100
        /*0452*/ 	.byte	0x04
	.zero		1


	//   ....[51]....
        /*0454*/ 	.word	0x00000dc0
        /*0458*/ 	.word	0x000000ff
        /*045c*/ 	.word	0x000001a0
        /*0460*/ 	.short	0x0100
        /*0462*/ 	.byte	0x04
	.zero		1


	//   ....[52]....
        /*0464*/ 	.word	0x00000dd0
        /*0468*/ 	.word	0x000000ff
        /*046c*/ 	.word	0x00000188
        /*0470*/ 	.short	0x0100
        /*0472*/ 	.byte	0x04
	.zero		1


	//   ....[53]....
        /*0474*/ 	.word	0x00000de0
        /*0478*/ 	.word	0x000000ff
        /*047c*/ 	.word	0x000001a8
        /*0480*/ 	.short	0x0100
        /*0482*/ 	.byte	0x04
	.zero		1


	//   ....[54]....
        /*0484*/ 	.word	0x00000ed0
        /*0488*/ 	.word	0x000000ff
        /*048c*/ 	.word	0x000001b0
        /*0490*/ 	.short	0x0100
        /*0492*/ 	.byte	0x04
	.zero		1


	//   ....[55]....
        /*0494*/ 	.word	0x00000ee0
        /*0498*/ 	.word	0x000000ff
        /*049c*/ 	.word	0x000001c0
        /*04a0*/ 	.short	0x0100
        /*04a2*/ 	.byte	0x04
	.zero		1


	//   ....[56]....
        /*04a4*/ 	.word	0x00000ef0
        /*04a8*/ 	.word	0x000000ff
        /*04ac*/ 	.word	0x000001b8
        /*04b0*/ 	.short	0x0100
        /*04b2*/ 	.byte	0x04
	.zero		1


	//   ....[57]....
        /*04b4*/ 	.word	0x00000f00
        /*04b8*/ 	.word	0x000000ff
        /*04bc*/ 	.word	0x000001c8
        /*04c0*/ 	.short	0x0100
        /*04c2*/ 	.byte	0x04
	.zero		1


	//   ....[58]....
        /*04c4*/ 	.word	0x00001000
        /*04c8*/ 	.word	0x000000ff
        /*04cc*/ 	.word	0x000001d0
        /*04d0*/ 	.short	0x0100
        /*04d2*/ 	.byte	0x06
	.zero		1


	//   ....[59]....
        /*04d4*/ 	.word	0x00001be0
        /*04d8*/ 	.word	0x00000000
        /*04dc*/ 	.word	0x000001c0
        /*04e0*/ 	.short	0x010a
        /*04e2*/ 	.byte	0xff
	.zero		1


	//   ....[60]....
        /*04e4*/ 	.word	0x00001c10
        /*04e8*/ 	.word	0x00000000
        /*04ec*/ 	.word	0x000001b0
        /*04f0*/ 	.short	0x0101
        /*04f2*/ 	.byte	0xff
	.zero		1


	//   ....[61]....
        /*04f4*/ 	.word	0x00001cd0
        /*04f8*/ 	.word	0x000000ff
        /*04fc*/ 	.word	0x00000080
        /*0500*/ 	.short	0x010a
        /*0502*/ 	.byte	0x04
	.zero		1


	//   ....[62]....
        /*0504*/ 	.word	0x00001da0
        /*0508*/ 	.word	0x000000ff
        /*050c*/ 	.word	0x00000080
        /*0510*/ 	.short	0x010a
        /*0512*/ 	.byte	0x21
	.zero		1


	//   ....[63]....
        /*0514*/ 	.word	0x00001f60
        /*0518*/ 	.word	0x000000ff
        /*051c*/ 	.word	0x00000080
        /*0520*/ 	.short	0x010a
        /*0522*/ 	.byte	0x07
	.zero		1


	//   ....[64]....
        /*0524*/ 	.word	0x00002060
        /*0528*/ 	.word	0x000000ff
        /*052c*/ 	.word	0x00000148
        /*0530*/ 	.short	0x0101
        /*0532*/ 	.byte	0x06
	.zero		1


	//   ....[65]....
        /*0534*/ 	.word	0x00002080
        /*0538*/ 	.word	0x000000ff
        /*053c*/ 	.word	0x00000080
        /*0540*/ 	.short	0x010a
        /*0542*/ 	.byte	0x04
	.zero		1


	//   ....[66]....
        /*0544*/ 	.word	0x00002100
        /*0548*/ 	.word	0x000000ff
        /*054c*/ 	.word	0x00000080
        /*0550*/ 	.short	0x010a
        /*0552*/ 	.byte	0x11
	.zero		1


	//   ....[67]....
        /*0554*/ 	.word	0x00002290
        /*0558*/ 	.word	0x000000ff
        /*055c*/ 	.word	0x00000080
        /*0560*/ 	.short	0x010a
        /*0562*/ 	.byte	0x08
	.zero		1


	//   ....[68]....
        /*0564*/ 	.word	0x000023f0
        /*0568*/ 	.word	0x00000003
        /*056c*/ 	.word	0x00000150
        /*0570*/ 	.short	0x010a
        /*0572*/ 	.byte	0xff
	.zero		1


	//   ....[69]....
        /*0574*/ 	.word	0x00002540
        /*0578*/ 	.word	0x00000000
        /*057c*/ 	.word	0x00000000
        /*0580*/ 	.short	0x0101
        /*0582*/ 	.byte	0xff
	.zero		1


	//   ....[70]....
        /*0584*/ 	.word	0x00002af0
        /*0588*/ 	.word	0x000000ff
        /*058c*/ 	.word	0x00000000
        /*0590*/ 	.short	0x010a
        /*0592*/ 	.byte	0x04
	.zero		1


	//   ....[71]....
        /*0594*/ 	.word	0x00002b80
        /*0598*/ 	.word	0x000000ff
        /*059c*/ 	.word	0x00000000
        /*05a0*/ 	.short	0x010a
        /*05a2*/ 	.byte	0x05
	.zero		1


	//   ....[72]....
        /*05a4*/ 	.word	0x00002c10
        /*05a8*/ 	.word	0x000000ff
        /*05ac*/ 	.word	0x00000000
        /*05b0*/ 	.short	0x010a
        /*05b2*/ 	.byte	0x05
	.zero		1


	//   ....[73]....
        /*05b4*/ 	.word	0x00002ca0
        /*05b8*/ 	.word	0x000000ff
        /*05bc*/ 	.word	0x00000000
        /*05c0*/ 	.short	0x010a
        /*05c2*/ 	.byte	0x05
	.zero		1


	//   ....[74]....
        /*05c4*/ 	.word	0x00002d30
        /*05c8*/ 	.word	0x000000ff
        /*05cc*/ 	.word	0x00000000
        /*05d0*/ 	.short	0x010a
        /*05d2*/ 	.byte	0x05
	.zero		1


	//   ....[75]....
        /*05d4*/ 	.word	0x00002dc0
        /*05d8*/ 	.word	0x000000ff
        /*05dc*/ 	.word	0x00000000
        /*05e0*/ 	.short	0x010a
        /*05e2*/ 	.byte	0x05
	.zero		1


	//   ....[76]....
        /*05e4*/ 	.word	0x00002e50
        /*05e8*/ 	.word	0x000000ff
        /*05ec*/ 	.word	0x00000000
        /*05f0*/ 	.short	0x010a
        /*05f2*/ 	.byte	0x05
	.zero		1


	//   ....[77]....
        /*05f4*/ 	.word	0x00002ee0
        /*05f8*/ 	.word	0x000000ff
        /*05fc*/ 	.word	0x00000000
        /*0600*/ 	.short	0x010a
        /*0602*/ 	.byte	0x05
	.zero		1


	//   ....[78]....
        /*0604*/ 	.word	0x00002f70
        /*0608*/ 	.word	0x000000ff
        /*060c*/ 	.word	0x00000000
        /*0610*/ 	.short	0x010a
        /*0612*/ 	.byte	0x05
	.zero		1


	//   ....[79]....
        /*0614*/ 	.word	0x00003000
        /*0618*/ 	.word	0x000000ff
        /*061c*/ 	.word	0x00000000
        /*0620*/ 	.short	0x010a
        /*0622*/ 	.byte	0x05
	.zero		1


	//   ....[80]....
        /*0624*/ 	.word	0x00003090
        /*0628*/ 	.word	0x000000ff
        /*062c*/ 	.word	0x00000000
        /*0630*/ 	.short	0x010a
        /*0632*/ 	.byte	0x05
	.zero		1


	//   ....[81]....
        /*0634*/ 	.word	0x00003120
        /*0638*/ 	.word	0x000000ff
        /*063c*/ 	.word	0x00000000
        /*0640*/ 	.short	0x010a
        /*0642*/ 	.byte	0x05
	.zero		1


	//   ....[82]....
        /*0644*/ 	.word	0x000031b0
        /*0648*/ 	.word	0x000000ff
        /*064c*/ 	.word	0x00000000
        /*0650*/ 	.short	0x010a
        /*0652*/ 	.byte	0x05
	.zero		1


	//   ....[83]....
        /*0654*/ 	.word	0x00003240
        /*0658*/ 	.word	0x000000ff
        /*065c*/ 	.word	0x00000000
        /*0660*/ 	.short	0x010a
        /*0662*/ 	.byte	0x05
	.zero		1


	//   ....[84]....
        /*0664*/ 	.word	0x000032d0
        /*0668*/ 	.word	0x000000ff
        /*066c*/ 	.word	0x00000000
        /*0670*/ 	.short	0x010a
        /*0672*/ 	.byte	0x05
	.zero		1


	//   ....[85]....
        /*0674*/ 	.word	0x00003370
        /*0678*/ 	.word	0x00000000
        /*067c*/ 	.word	0x00000000
        /*0680*/ 	.short	0x010a
        /*0682*/ 	.byte	0xff
	.zero		1


	//   ....[86]....
        /*0684*/ 	.word	0x00003490
        /*0688*/ 	.word	0x00000002
        /*068c*/ 	.word	0x000001b0
        /*0690*/ 	.short	0x010a
        /*0692*/ 	.byte	0xff
	.zero		1


	//   ....[87]....
        /*0694*/ 	.word	0x00003500
        /*0698*/ 	.word	0x00000002
        /*069c*/ 	.word	0x00000000
        /*06a0*/ 	.short	0x0101
        /*06a2*/ 	.byte	0xff
	.zero		1


	//   ....[88]....
        /*06a4*/ 	.word	0x00003520
        /*06a8*/ 	.word	0x000000ff
        /*06ac*/ 	.word	0x00000160
        /*06b0*/ 	.short	0x010a
        /*06b2*/ 	.byte	0x04
	.zero		1


	//   ....[89]....
        /*06b4*/ 	.word	0x00003640
        /*06b8*/ 	.word	0x00000002
        /*06bc*/ 	.word	0x00000150
        /*06c0*/ 	.short	0x010a
        /*06c2*/ 	.byte	0xff
	.zero		1


	//   ....[90]....
        /*06c4*/ 	.word	0x00003740
        /*06c8*/ 	.word	0x00000002
        /*06cc*/ 	.word	0x00000000
        /*06d0*/ 	.short	0x0101
        /*06d2*/ 	.byte	0xff
	.zero		1


	//   ....[91]....
        /*06d4*/ 	.word	0x000037d0
        /*06d8*/ 	.word	0x000000ff
        /*06dc*/ 	.word	0x00000160
        /*06e0*/ 	.short	0x0106
        /*06e2*/ 	.byte	0x04
	.zero		1


	//   ....[92]....
        /*06e4*/ 	.word	0x000037f0
        /*06e8*/ 	.word	0x000000ff
        /*06ec*/ 	.word	0x00000160
        /*06f0*/ 	.short	0x010a
        /*06f2*/ 	.byte	0x04
	.zero		1


	//   ....[93]....
        /*06f4*/ 	.word	0x00003880
        /*06f8*/ 	.word	0x000000ff
        /*06fc*/ 	.word	0x00000160
        /*0700*/ 	.short	0x0106
        /*0702*/ 	.byte	0x07
	.zero		1


	//   ....[94]....
        /*0704*/ 	.word	0x000038c0
        /*0708*/ 	.word	0x00000000
        /*070c*/ 	.word	0x00000160
        /*0710*/ 	.short	0x010a
        /*0712*/ 	.byte	0xff
	.zero		1


	//   ....[95]....
        /*0714*/ 	.word	0x00003b00
        /*0718*/ 	.word	0x000000ff
        /*071c*/ 	.word	0x00000008
        /*0720*/ 	.short	0x010a
        /*0722*/ 	.byte	0x05
	.zero		1


	//   ....[96]....
        /*0724*/ 	.word	0x00003b20
        /*0728*/ 	.word	0x000000ff
        /*072c*/ 	.word	0x00000008
        /*0730*/ 	.short	0x010a
        /*0732*/ 	.byte	0x05
	.zero		1


	//   ....[97]....
        /*0734*/ 	.word	0x00003cb0
        /*0738*/ 	.word	0x000000ff
        /*073c*/ 	.word	0x00000008
        /*0740*/ 	.short	0x010a
        /*0742*/ 	.byte	0x05
	.zero		1


	//   ....[98]....
        /*0744*/ 	.word	0x00003cd0
        /*0748*/ 	.word	0x000000ff
        /*074c*/ 	.word	0x00000008
        /*0750*/ 	.short	0x010a
        /*0752*/ 	.byte	0x05
	.zero		1


	//   ....[99]....
        /*0754*/ 	.word	0x00003d90
        /*0758*/ 	.word	0x000000ff
        /*075c*/ 	.word	0x00000000
        /*0760*/ 	.short	0x0101
        /*0762*/ 	.byte	0x04
	.zero		1


	//   ....[100]....
        /*0764*/ 	.word	0x00004090
        /*0768*/ 	.word	0x00000000
        /*076c*/ 	.word	0x00000150
        /*0770*/ 	.short	0x010a
        /*0772*/ 	.byte	0xff
	.zero		1


	//   ....[101]....
        /*0774*/ 	.word	0x00004150
        /*0778*/ 	.word	0x00000000
        /*077c*/ 	.word	0x00000000
        /*0780*/ 	.short	0x0101
        /*0782*/ 	.byte	0xff
	.zero		1


	//   ....[102]....
        /*0784*/ 	.word	0x00004210
        /*0788*/ 	.word	0x000000ff
        /*078c*/ 	.word	0x00000000
        /*0790*/ 	.short	0x010a
        /*0792*/ 	.byte	0x04
	.zero		1


	//   ....[103]....
        /*0794*/ 	.word	0x00004220
        /*0798*/ 	.word	0x000000ff
        /*079c*/ 	.word	0x00000190
        /*07a0*/ 	.short	0x010a
        /*07a2*/ 	.byte	0x17
	.zero		1


	//   ....[104]....
        /*07a4*/ 	.word	0x000042d0
        /*07a8*/ 	.word	0x000000ff
        /*07ac*/ 	.word	0x00000000
        /*07b0*/ 	.short	0x010a
        /*07b2*/ 	.byte	0x05
	.zero		1


	//   ....[105]....
        /*07b4*/ 	.word	0x00004410
        /*07b8*/ 	.word	0x000000ff
        /*07bc*/ 	.word	0x00000000
        /*07c0*/ 	.short	0x010a
        /*07c2*/ 	.byte	0x04
	.zero		1


	//   ....[106]....
        /*07c4*/ 	.word	0x00004660
        /*07c8*/ 	.word	0x000000ff
        /*07cc*/ 	.word	0x00000000
        /*07d0*/ 	.short	0x010a
        /*07d2*/ 	.byte	0x04
	.zero		1


	//   ....[107]....
        /*07d4*/ 	.word	0x000046f0
        /*07d8*/ 	.word	0x000000ff
        /*07dc*/ 	.word	0x00000000
        /*07e0*/ 	.short	0x010a
        /*07e2*/ 	.byte	0x05
	.zero		1


	//   ....[108]....
        /*07e4*/ 	.word	0x00004780
        /*07e8*/ 	.word	0x000000ff
        /*07ec*/ 	.word	0x00000000
        /*07f0*/ 	.short	0x010a
        /*07f2*/ 	.byte	0x05
	.zero		1


	//   ....[109]....
        /*07f4*/ 	.word	0x00004820
        /*07f8*/ 	.word	0x00000000
        /*07fc*/ 	.word	0x00000000
        /*0800*/ 	.short	0x010a
        /*0802*/ 	.byte	0xff
	.zero		1


	//   ....[110]....
        /*0804*/ 	.word	0x00004860
        /*0808*/ 	.word	0x00000000
        /*080c*/ 	.word	0x00000000
        /*0810*/ 	.short	0x010a
        /*0812*/ 	.byte	0xff
	.zero		1


	//   ....[111]....
        /*0814*/ 	.word	0x000048d0
        /*0818*/ 	.word	0x000000ff
        /*081c*/ 	.word	0x00000000
        /*0820*/ 	.short	0x0101
        /*0822*/ 	.byte	0x04
	.zero		1


	//   ....[112]....
        /*0824*/ 	.word	0x00004910
        /*0828*/ 	.word	0x000000ff
        /*082c*/ 	.word	0x000001d0
        /*0830*/ 	.short	0x010a
        /*0832*/ 	.byte	0x11
	.zero		1


	//   ....[113]....
        /*0834*/ 	.word	0x00004960
        /*0838*/ 	.word	0x000000ff
        /*083c*/ 	.word	0x00000000
        /*0840*/ 	.short	0x0101
        /*0842*/ 	.byte	0x04
	.zero		1


	//   ....[114]....
        /*0844*/ 	.word	0x00004e00
        /*0848*/ 	.word	0x0000000c
        /*084c*/ 	.word	0x00000150
        /*0850*/ 	.short	0x010a
        /*0852*/ 	.byte	0xff
	.zero		1


	//   ....[115]....
        /*0854*/ 	.word	0x00004f70
        /*0858*/ 	.word	0x00000000
        /*085c*/ 	.word	0x00000000
        /*0860*/ 	.short	0x0101
        /*0862*/ 	.byte	0xff
	.zero		1


	//   ....[116]....
        /*0864*/ 	.word	0x00005400
        /*0868*/ 	.word	0x000000ff
        /*086c*/ 	.word	0x00000148
        /*0870*/ 	.short	0x010a
        /*0872*/ 	.byte	0x15
	.zero		1


	//   ....[117]....
        /*0874*/ 	.word	0x00005580
        /*0878*/ 	.word	0x000000ff
        /*087c*/ 	.word	0x00000120
        /*0880*/ 	.short	0x010a
        /*0882*/ 	.byte	0x15
	.zero		1


	//   ....[118]....
        /*0884*/ 	.word	0x00005780
        /*0888*/ 	.word	0x000000ff
        /*088c*/ 	.word	0x00000100
        /*0890*/ 	.short	0x010b
        /*0892*/ 	.byte	0x15
	.zero		1


	//   ....[119]....
        /*0894*/ 	.word	0x00005790
        /*0898*/ 	.word	0x000000ff
        /*089c*/ 	.word	0x00000000
        /*08a0*/ 	.short	0x0101
        /*08a2*/ 	.byte	0x06
	.zero		1


	//   ....[120]....
        /*08a4*/ 	.word	0x000057a0
        /*08a8*/ 	.word	0x000000ff
        /*08ac*/ 	.word	0x00000128
        /*08b0*/ 	.short	0x010a
        /*08b2*/ 	.byte	0x15
	.zero		1


	//   ....[121]....
        /*08b4*/ 	.word	0x00005950
        /*08b8*/ 	.word	0x000000ff
        /*08bc*/ 	.word	0x00000108
        /*08c0*/ 	.short	0x010b
        /*08c2*/ 	.byte	0x15
	.zero		1


	//   ....[122]....
        /*08c4*/ 	.word	0x00005960
        /*08c8*/ 	.word	0x000000ff
        /*08cc*/ 	.word	0x00000000
        /*08d0*/ 	.short	0x0101
        /*08d2*/ 	.byte	0x06
	.zero		1


	//   ....[123]....
        /*08d4*/ 	.word	0x00005970
        /*08d8*/ 	.word	0x000000ff
        /*08dc*/ 	.word	0x00000130
        /*08e0*/ 	.short	0x010a
        /*08e2*/ 	.byte	0x15
	.zero		1


	//   ....[124]....
        /*08e4*/ 	.word	0x00005b20
        /*08e8*/ 	.word	0x000000ff
        /*08ec*/ 	.word	0x00000110
        /*08f0*/ 	.short	0x010b
        /*08f2*/ 	.byte	0x15
	.zero		1


	//   ....[125]....
        /*08f4*/ 	.word	0x00005b30
        /*08f8*/ 	.word	0x000000ff
        /*08fc*/ 	.word	0x00000000
        /*0900*/ 	.short	0x0101
        /*0902*/ 	.byte	0x06
	.zero		1


	//   ....[126]....
        /*0904*/ 	.word	0x00005b40
        /*0908*/ 	.word	0x000000ff
        /*090c*/ 	.word	0x00000138
        /*0910*/ 	.short	0x010a
        /*0912*/ 	.byte	0x15
	.zero		1


	//   ....[127]....
        /*0914*/ 	.word	0x00005d80
        /*0918*/ 	.word	0x000000ff
        /*091c*/ 	.word	0x00000118
        /*0920*/ 	.short	0x010b
        /*0922*/ 	.byte	0x15
	.zero		1


	//   ....[128]....
        /*0924*/ 	.word	0x00005d90
        /*0928*/ 	.word	0x000000ff
        /*092c*/ 	.word	0x00000000
        /*0930*/ 	.short	0x0101
        /*0932*/ 	.byte	0x26
	.zero		1


	//   ....[129]....
        /*0934*/ 	.word	0x00005dd0
        /*0938*/ 	.word	0x000000ff
        /*093c*/ 	.word	0x00000120
        /*0940*/ 	.short	0x010a
        /*0942*/ 	.byte	0x15
	.zero		1


	//   ....[130]....
        /*0944*/ 	.word	0x00005df0
        /*0948*/ 	.word	0x000000ff
        /*094c*/ 	.word	0x00000128
        /*0950*/ 	.short	0x010a
        /*0952*/ 	.byte	0x15
	.zero		1


	//   ....[131]....
        /*0954*/ 	.word	0x00005e10
        /*0958*/ 	.word	0x000000ff
        /*095c*/ 	.word	0x00000130
        /*0960*/ 	.short	0x010a
        /*0962*/ 	.byte	0x15
	.zero		1


	//   ....[132]....
        /*0964*/ 	.word	0x00005e50
        /*0968*/ 	.word	0x00000000
        /*096c*/ 	.word	0x00000138
        /*0970*/ 	.short	0x010a
        /*0972*/ 	.byte	0xff
	.zero		1


	//   ....[133]....
        /*0974*/ 	.word	0x00006150
        /*0978*/ 	.word	0x00000003
        /*097c*/ 	.word	0x00000150
        /*0980*/ 	.short	0x010a
        /*0982*/ 	.byte	0xff
	.zero		1


	//   ....[134]....
        /*0984*/ 	.word	0x000062d0
        /*0988*/ 	.word	0x00000000
        /*098c*/ 	.word	0x00000000
        /*0990*/ 	.short	0x0101
        /*0992*/ 	.byte	0xff
	.zero		1


	//   ....[135]....
        /*0994*/ 	.word	0x00006dc0
        /*0998*/ 	.word	0x00000003
        /*099c*/ 	.word	0x00000100
        /*09a0*/ 	.short	0x010a
        /*09a2*/ 	.byte	0xff
	.zero		1


	//   ....[136]....
        /*09a4*/ 	.word	0x00006dd0
        /*09a8*/ 	.word	0x00000050
        /*09ac*/ 	.word	0x00000170
        /*09b0*/ 	.short	0x010a
        /*09b2*/ 	.byte	0xff
	.zero		1


	//   ....[137]....
        /*09b4*/ 	.word	0x00006f40
        /*09b8*/ 	.word	0x00000003
        /*09bc*/ 	.word	0x00000100
        /*09c0*/ 	.short	0x010a
        /*09c2*/ 	.byte	0xff
	.zero		1


	//   ....[138]....
        /*09c4*/ 	.word	0x00007060
        /*09c8*/ 	.word	0x00000000
        /*09cc*/ 	.word	0x00000000
        /*09d0*/ 	.short	0x0101
        /*09d2*/ 	.byte	0xff
	.zero		1


	//   ....[139]....
        /*09d4*/ 	.word	0x000070e0
        /*09d8*/ 	.word	0x00000050
        /*09dc*/ 	.word	0x00000170
        /*09e0*/ 	.short	0x010a
        /*09e2*/ 	.byte	0xff
	.zero		1


	//   ....[140]....
        /*09e4*/ 	.word	0x00007cb0
        /*09e8*/ 	.word	0x00000000
        /*09ec*/ 	.word	0x00000100
        /*09f0*/ 	.short	0x010a
        /*09f2*/ 	.byte	0xff
	.zero		1


	//   ....[141]....
        /*09f4*/ 	.word	0x00007d60
        /*09f8*/ 	.word	0x00000000
        /*09fc*/ 	.word	0x00000100
        /*0a00*/ 	.short	0x010a
        /*0a02*/ 	.byte	0xff
	.zero		1


	//   ....[142]....
        /*0a04*/ 	.word	0x00007e80
        /*0a08*/ 	.word	0x00000000
        /*0a0c*/ 	.word	0x00000000
        /*0a10*/ 	.short	0x0101
        /*0a12*/ 	.byte	0xff
	.zero		1


	//   ....[143]....
        /*0a14*/ 	.word	0x00008a40
        /*0a18*/ 	.word	0x00000000
        /*0a1c*/ 	.word	0x00000100
        /*0a20*/ 	.short	0x010a
        /*0a22*/ 	.byte	0xff
	.zero		1


	//   ....[144]....
        /*0a24*/ 	.word	0x00008af0
        /*0a28*/ 	.word	0x00000000
        /*0a2c*/ 	.word	0x00000100
        /*0a30*/ 	.short	0x010a
        /*0a32*/ 	.byte	0xff
	.zero		1


	//   ....[145]....
        /*0a34*/ 	.word	0x00008c20
        /*0a38*/ 	.word	0x00000000
        /*0a3c*/ 	.word	0x00000000
        /*0a40*/ 	.short	0x0101
        /*0a42*/ 	.byte	0xff
	.zero		1


	//   ....[146]....
        /*0a44*/ 	.word	0x00009800
        /*0a48*/ 	.word	0x00000000
        /*0a4c*/ 	.word	0x00000100
        /*0a50*/ 	.short	0x010a
        /*0a52*/ 	.byte	0xff
	.zero		1


	//   ....[147]....
        /*0a54*/ 	.word	0x000098b0
        /*0a58*/ 	.word	0x00000000
        /*0a5c*/ 	.word	0x00000100
        /*0a60*/ 	.short	0x010a
        /*0a62*/ 	.byte	0xff
	.zero		1


	//   ....[148]....
        /*0a64*/ 	.word	0x000099d0
        /*0a68*/ 	.word	0x00000000
        /*0a6c*/ 	.word	0x00000000
        /*0a70*/ 	.short	0x0101
        /*0a72*/ 	.byte	0xff
	.zero		1


	//   ....[149]....
        /*0a74*/ 	.word	0x00009c90
        /*0a78*/ 	.word	0x00000050
        /*0a7c*/ 	.word	0x00000000
        /*0a80*/ 	.short	0x0101
        /*0a82*/ 	.byte	0xff
	.zero		1


	//   ....[150]....
        /*0a84*/ 	.word	0x0000a710
        /*0a88*/ 	.word	0x00000000
        /*0a8c*/ 	.word	0x000001c0
        /*0a90*/ 	.short	0x010a
        /*0a92*/ 	.byte	0xff
	.zero		1


	//   ....[151]....
        /*0a94*/ 	.word	0x0000a770
        /*0a98*/ 	.word	0x00000000
        /*0a9c*/ 	.word	0x00000080
        /*0aa0*/ 	.short	0x010a
        /*0aa2*/ 	.byte	0xff
	.zero		1


	//   ....[152]....
        /*0aa4*/ 	.word	0x0000a7d0
        /*0aa8*/ 	.word	0x00000000
        /*0aac*/ 	.word	0x00000080
        /*0ab0*/ 	.short	0x010a
        /*0ab2*/ 	.byte	0xff
	.zero		1


	//   ....[153]....
        /*0ab4*/ 	.word	0x0000a820
        /*0ab8*/ 	.word	0x00000003
        /*0abc*/ 	.word	0x00000150
        /*0ac0*/ 	.short	0x010a
        /*0ac2*/ 	.byte	0xff
	.zero		1


	//   ....[154]....
        /*0ac4*/ 	.word	0x0000a880
        /*0ac8*/ 	.word	0x00000000
        /*0acc*/ 	.word	0x00000000
        /*0ad0*/ 	.short	0x010a
        /*0ad2*/ 	.byte	0xff
	.zero		1


	//   ....[155]....
        /*0ad4*/ 	.word	0x0000a8e0
        /*0ad8*/ 	.word	0x00000000
        /*0adc*/ 	.word	0x00000000
        /*0ae0*/ 	.short	0x010a
        /*0ae2*/ 	.byte	0xff
	.zero		1


	//   ....[156]....
        /*0ae4*/ 	.word	0x0000a940
        /*0ae8*/ 	.word	0x00000000
        /*0aec*/ 	.word	0x00000000
        /*0af0*/ 	.short	0x010a
        /*0af2*/ 	.byte	0xff
	.zero		1


	//   ....[157]....
        /*0af4*/ 	.word	0x0000a9a0
        /*0af8*/ 	.word	0x00000000
        /*0afc*/ 	.word	0x00000000
        /*0b00*/ 	.short	0x010a
        /*0b02*/ 	.byte	0xff
	.zero		1


	//   ....[158]....
        /*0b04*/ 	.word	0x0000aa00
        /*0b08*/ 	.word	0x00000000
        /*0b0c*/ 	.word	0x00000000
        /*0b10*/ 	.short	0x010a
        /*0b12*/ 	.byte	0xff
	.zero		1


	//   ....[159]....
        /*0b14*/ 	.word	0x0000aa60
        /*0b18*/ 	.word	0x00000000
        /*0b1c*/ 	.word	0x00000000
        /*0b20*/ 	.short	0x010a
        /*0b22*/ 	.byte	0xff
	.zero		1


	//   ....[160]....
        /*0b24*/ 	.word	0x0000aac0
        /*0b28*/ 	.word	0x00000000
        /*0b2c*/ 	.word	0x00000000
        /*0b30*/ 	.short	0x010a
        /*0b32*/ 	.byte	0xff
	.zero		1


	//   ....[161]....
        /*0b34*/ 	.word	0x0000ab20
        /*0b38*/ 	.word	0x00000000
        /*0b3c*/ 	.word	0x00000000
        /*0b40*/ 	.short	0x010a
        /*0b42*/ 	.byte	0xff
	.zero		1


	//   ....[162]....
        /*0b44*/ 	.word	0x0000ab80
        /*0b48*/ 	.word	0x00000000
        /*0b4c*/ 	.word	0x00000000
        /*0b50*/ 	.short	0x010a
        /*0b52*/ 	.byte	0xff
	.zero		1


	//   ....[163]....
        /*0b54*/ 	.word	0x0000abe0
        /*0b58*/ 	.word	0x00000000
        /*0b5c*/ 	.word	0x00000000
        /*0b60*/ 	.short	0x010a
        /*0b62*/ 	.byte	0xff
	.zero		1


	//   ....[164]....
        /*0b64*/ 	.word	0x0000ac40
        /*0b68*/ 	.word	0x00000000
        /*0b6c*/ 	.word	0x00000000
        /*0b70*/ 	.short	0x010a
        /*0b72*/ 	.byte	0xff
	.zero		1


	//   ....[165]....
        /*0b74*/ 	.word	0x0000aca0
        /*0b78*/ 	.word	0x00000000
        /*0b7c*/ 	.word	0x00000000
        /*0b80*/ 	.short	0x010a
        /*0b82*/ 	.byte	0xff
	.zero		1


	//   ....[166]....
        /*0b84*/ 	.word	0x0000ad00
        /*0b88*/ 	.word	0x00000000
        /*0b8c*/ 	.word	0x00000000
        /*0b90*/ 	.short	0x010a
        /*0b92*/ 	.byte	0xff
	.zero		1


	//   ....[167]....
        /*0b94*/ 	.word	0x0000ad60
        /*0b98*/ 	.word	0x00000000
        /*0b9c*/ 	.word	0x00000000
        /*0ba0*/ 	.short	0x010a
        /*0ba2*/ 	.byte	0xff
	.zero		1


	//   ....[168]....
        /*0ba4*/ 	.word	0x0000adc0
        /*0ba8*/ 	.word	0x00000000
        /*0bac*/ 	.word	0x00000000
        /*0bb0*/ 	.short	0x010a
        /*0bb2*/ 	.byte	0xff
	.zero		1


	//   ....[169]....
        /*0bb4*/ 	.word	0x0000ae10
        /*0bb8*/ 	.word	0x00000002
        /*0bbc*/ 	.word	0x000001b0
        /*0bc0*/ 	.short	0x010a
        /*0bc2*/ 	.byte	0xff
	.zero		1


	//   ....[170]....
        /*0bc4*/ 	.word	0x0000ae70
        /*0bc8*/ 	.word	0x00000002
        /*0bcc*/ 	.word	0x00000160
        /*0bd0*/ 	.short	0x010a
        /*0bd2*/ 	.byte	0xff
	.zero		1


	//   ....[171]....
        /*0bd4*/ 	.word	0x0000aec0
        /*0bd8*/ 	.word	0x00000002
        /*0bdc*/ 	.word	0x00000150
        /*0be0*/ 	.short	0x010a
        /*0be2*/ 	.byte	0xff
	.zero		1


	//   ....[172]....
        /*0be4*/ 	.word	0x0000af20
        /*0be8*/ 	.word	0x00000000
        /*0bec*/ 	.word	0x00000160
        /*0bf0*/ 	.short	0x010a
        /*0bf2*/ 	.byte	0xff
	.zero		1


	//   ....[173]....
        /*0bf4*/ 	.word	0x0000af80
        /*0bf8*/ 	.word	0x00000005
        /*0bfc*/ 	.word	0x00000008
        /*0c00*/ 	.short	0x010a
        /*0c02*/ 	.byte	0xff
	.zero		1


	//   ....[174]....
        /*0c04*/ 	.word	0x0000b060
        /*0c08*/ 	.word	0x00000000
        /*0c0c*/ 	.word	0x00000008
        /*0c10*/ 	.short	0x010a
        /*0c12*/ 	.byte	0xff
	.zero		1


	//   ....[175]....
        /*0c14*/ 	.word	0x0000b0b0
        /*0c18*/ 	.word	0x00000000
        /*0c1c*/ 	.word	0x00000150
        /*0c20*/ 	.short	0x010a
        /*0c22*/ 	.byte	0xff
	.zero		1


	//   ....[176]....
        /*0c24*/ 	.word	0x0000b110
        /*0c28*/ 	.word	0x00000000
        /*0c2c*/ 	.word	0x00000190
        /*0c30*/ 	.short	0x010a
        /*0c32*/ 	.byte	0xff
	.zero		1


	//   ....[177]....
        /*0c34*/ 	.word	0x0000b170
        /*0c38*/ 	.word	0x00000000
        /*0c3c*/ 	.word	0x00000000
        /*0c40*/ 	.short	0x010a
        /*0c42*/ 	.byte	0xff
	.zero		1


	//   ....[178]....
        /*0c44*/ 	.word	0x0000b1d0
        /*0c48*/ 	.word	0x00000000
        /*0c4c*/ 	.word	0x00000000
        /*0c50*/ 	.short	0x010a
        /*0c52*/ 	.byte	0xff
	.zero		1


	//   ....[179]....
        /*0c54*/ 	.word	0x0000b230
        /*0c58*/ 	.word	0x00000000
        /*0c5c*/ 	.word	0x00000000
        /*0c60*/ 	.short	0x010a
        /*0c62*/ 	.byte	0xff
	.zero		1


	//   ....[180]....
        /*0c64*/ 	.word	0x0000b290
        /*0c68*/ 	.word	0x00000000
        /*0c6c*/ 	.word	0x00000000
        /*0c70*/ 	.short	0x010a
        /*0c72*/ 	.byte	0xff
	.zero		1


	//   ....[181]....
        /*0c74*/ 	.word	0x0000b2f0
        /*0c78*/ 	.word	0x00000000
        /*0c7c*/ 	.word	0x000001d0
        /*0c80*/ 	.short	0x010a
        /*0c82*/ 	.byte	0xff
	.zero		1


	//   ....[182]....
        /*0c84*/ 	.word	0x0000b340
        /*0c88*/ 	.word	0x0000000c
        /*0c8c*/ 	.word	0x00000150
        /*0c90*/ 	.short	0x010a
        /*0c92*/ 	.byte	0xff
	.zero		1


	//   ....[183]....
        /*0c94*/ 	.word	0x0000b3a0
        /*0c98*/ 	.word	0x00000000
        /*0c9c*/ 	.word	0x00000148
        /*0ca0*/ 	.short	0x010a
        /*0ca2*/ 	.byte	0xff
	.zero		1


	//   ....[184]....
        /*0ca4*/ 	.word	0x0000b400
        /*0ca8*/ 	.word	0x00000000
        /*0cac*/ 	.word	0x00000120
        /*0cb0*/ 	.short	0x010a
        /*0cb2*/ 	.byte	0xff
	.zero		1


	//   ....[185]....
        /*0cb4*/ 	.word	0x0000b460
        /*0cb8*/ 	.word	0x00000000
        /*0cbc*/ 	.word	0x00000128
        /*0cc0*/ 	.short	0x010a
        /*0cc2*/ 	.byte	0xff
	.zero		1


	//   ....[186]....
        /*0cc4*/ 	.word	0x0000b4c0
        /*0cc8*/ 	.word	0x00000000
        /*0ccc*/ 	.word	0x00000130
        /*0cd0*/ 	.short	0x010a
        /*0cd2*/ 	.byte	0xff
	.zero		1


	//   ....[187]....
        /*0cd4*/ 	.word	0x0000b520
        /*0cd8*/ 	.word	0x00000000
        /*0cdc*/ 	.word	0x00000138
        /*0ce0*/ 	.short	0x010a
        /*0ce2*/ 	.byte	0xff
	.zero		1


	//   ....[188]....
        /*0ce4*/ 	.word	0x0000b580
        /*0ce8*/ 	.word	0x00000000
        /*0cec*/ 	.word	0x00000120
        /*0cf0*/ 	.short	0x010a
        /*0cf2*/ 	.byte	0xff
	.zero		1


	//   ....[189]....
        /*0cf4*/ 	.word	0x0000b5e0
        /*0cf8*/ 	.word	0x00000000
        /*0cfc*/ 	.word	0x00000128
        /*0d00*/ 	.short	0x010a
        /*0d02*/ 	.byte	0xff
	.zero		1


	//   ....[190]....
        /*0d04*/ 	.word	0x0000b640
        /*0d08*/ 	.word	0x00000000
        /*0d0c*/ 	.word	0x00000130
        /*0d10*/ 	.short	0x010a
        /*0d12*/ 	.byte	0xff
	.zero		1


	//   ....[191]....
        /*0d14*/ 	.word	0x0000b690
        /*0d18*/ 	.word	0x00000003
        /*0d1c*/ 	.word	0x00000150
        /*0d20*/ 	.short	0x010a
        /*0d22*/ 	.byte	0xff
	.zero		1


	//   ....[192]....
        /*0d24*/ 	.word	0x0000b6e0
        /*0d28*/ 	.word	0x00000003
        /*0d2c*/ 	.word	0x00000100
        /*0d30*/ 	.short	0x010a
        /*0d32*/ 	.byte	0xff
	.zero		1


	//   ....[193]....
        /*0d34*/ 	.word	0x0000b730
        /*0d38*/ 	.word	0x00000050
        /*0d3c*/ 	.word	0x00000170
        /*0d40*/ 	.short	0x010a
        /*0d42*/ 	.byte	0xff
	.zero		1


	//   ....[194]....
        /*0d44*/ 	.word	0x0000b780
        /*0d48*/ 	.word	0x00000000
        /*0d4c*/ 	.word	0x00000100
        /*0d50*/ 	.short	0x010a
        /*0d52*/ 	.byte	0xff
	.zero		1


	//   ....[195]....
        /*0d54*/ 	.word	0x0000b7d0
        /*0d58*/ 	.word	0x00000000
        /*0d5c*/ 	.word	0x00000100
        /*0d60*/ 	.short	0x010a
        /*0d62*/ 	.byte	0xff
	.zero		1


	//   ....[196]....
        /*0d64*/ 	.word	0x0000b820
        /*0d68*/ 	.word	0x00000000
        /*0d6c*/ 	.word	0x00000100
        /*0d70*/ 	.short	0x010a
        /*0d72*/ 	.byte	0xff
	.zero		1


	//----- nvinfo : EIATTR_NUM_MBARRIERS
	.align		4
.L_48:
        /*0d74*/ 	.byte	0x03, 0x38
        /*0d76*/ 	.short	0x003b


	//----- nvinfo : EIATTR_EXIT_INSTR_OFFSETS
	.align		4
        /*0d78*/ 	.byte	0x04, 0x1c
        /*0d7a*/ 	.short	(.L_50 - .L_49)


	//   ....[0]....
.L_49:
        /*0d7c*/ 	.word	0x000033a0


	//   ....[1]....
        /*0d80*/ 	.word	0x00003890


	//   ....[2]....
        /*0d84*/ 	.word	0x000038f0


	//   ....[3]....
        /*0d88*/ 	.word	0x00004b90


	//   ....[4]....
        /*0d8c*/ 	.word	0x00005e80


	//   ....[5]....
        /*0d90*/ 	.word	0x00005ec0


	//   ....[6]....
        /*0d94*/ 	.word	0x0000a700


	//----- nvinfo : EIATTR_MAX_THREADS
	.align		4
.L_50:
        /*0d98*/ 	.byte	0x04, 0x05
        /*0d9a*/ 	.short	(.L_52 - .L_51)
.L_51:
        /*0d9c*/ 	.word	0x00000100
        /*0da0*/ 	.word	0x00000001
        /*0da4*/ 	.word	0x00000001


	//----- nvinfo : EIATTR_CRS_STACK_SIZE
	.align		4
.L_52:
        /*0da8*/ 	.byte	0x04, 0x1e
        /*0daa*/ 	.short	(.L_54 - .L_53)
.L_53:
        /*0dac*/ 	.word	0x00000000


	//----- nvinfo : EIATTR_CBANK_PARAM_SIZE
	.align		4
.L_54:
        /*0db0*/ 	.byte	0x03, 0x19
        /*0db2*/ 	.short	0x0800


	//----- nvinfo : EIATTR_PARAM_CBANK
	.align		4
        /*0db4*/ 	.byte	0x04, 0x0a
        /*0db6*/ 	.short	(.L_56 - .L_55)
	.align		4
.L_55:
        /*0db8*/ 	.word	index@(.nv.constant0._ZN7cutlass13device_kernelINS_4gemm6kernel13GemmUniversalIN4cute5tupleIJiiiiEEENS1_10collective13CollectiveMmaINS1_35MainloopSm100TmaUmmaWarpSpecializedILi16ELi2ELi4ENS5_IJNS4_1CILi2EEESB_NSA_ILi1EEEEEEEENS5_IJNSA_ILi128EEENSA_ILi256EEENSA_ILi64EEEEEEaNS5_IJlSC_lEEEaSJ_NS4_8TiledMMAINS4_8MMA_AtomIJNS4_21SM100_MMA_S8_2x1SM_SSIaaiLi128ELi256ELNS4_4UMMA5MajorE0ELSO_0ELNSN_8SaturateE0EEEEEENS4_6LayoutINS5_IJSC_SC_SC_EEENS5_IJNSA_ILi0EEESU_SU_EEEEENS5_IJNS4_10UnderscoreESX_SX_EEEEENS4_28SM100_TMA_2SM_LOAD_MULTICASTENS4_14ComposedLayoutINS4_7SwizzleILi2ELi4ELi3EEENS4_18smem_ptr_flag_bitsILi8EEENSS_INS5_IJNSA_ILi8EEESH_EEENS5_IJSH_SC_EEEEEEEvNS4_8identityENS4_18SM100_TMA_2SM_LOADES1A_vS1B_EENS_8epilogue10collective18CollectiveEpilogueINS1E_23Sm100TmaWarpSpecializedILi4ELi2ELi32ELb0ELb0EEEJNS5_IJSH_SG_SH_EEENS5_IJNSS_ISH_SC_EENSS_INS5_IJNSA_ILi32EEESB_EEENS5_IJSC_SF_EEEEEEEEaSJ_aSJ_NS1E_6fusion15FusionCallbacksIS1I_NS1Q_17LinearCombinationIaiaiLNS_15FloatRoundStyleE2EEES1J_S1P_JEEENS4_5SM1004TMEM4LOAD26SM100_TMEM_LOAD_32dp32b32xENS4_13SM90_TMA_LOADENS11_INS12_ILi1ELi4ELi3EEES15_NSS_INS5_IJS16_S1L_EEENS5_IJS1L_SC_EEEEEEENS4_39AutoVectorizingCopyWithAssumedAlignmentILi128EEENS4_14SM90_TMA_STOREES25_S27_S27_EEEvvEEEEvNT_6ParamsE)
        /*0dbc*/ 	.short	0x0380
        /*0dbe*/ 	.short	0x0800


	//----- nvinfo : EIATTR_SW_WAR
	.align		4
.L_56:
        /*0dc0*/ 	.byte	0x04, 0x36
        /*0dc2*/ 	.short	(.L_58 - .L_57)
.L_57:
        /*0dc4*/ 	.word	0x00000008
.L_58:


//--------------------- .nv.callgraph             --------------------------
	.section	.nv.callgraph,"",@"SHT_CUDA_CALLGRAPH"
	.align	4
	.sectionentsize	8
	.align		4
        /*0000*/ 	.word	0x00000000
	.align		4
        /*0004*/ 	.word	0xffffffff
	.align		4
        /*0008*/ 	.word	index@(_ZN7cutlass13device_kernelINS_4gemm6kernel13GemmUniversalIN4cute5tupleIJiiiiEEENS1_10collective13CollectiveMmaINS1_35MainloopSm100TmaUmmaWarpSpecializedILi16ELi2ELi4ENS5_IJNS4_1CILi2EEESB_NSA_ILi1EEEEEEEENS5_IJNSA_ILi128EEENSA_ILi256EEENSA_ILi64EEEEEEaNS5_IJlSC_lEEEaSJ_NS4_8TiledMMAINS4_8MMA_AtomIJNS4_21SM100_MMA_S8_2x1SM_SSIaaiLi128ELi256ELNS4_4UMMA5MajorE0ELSO_0ELNSN_8SaturateE0EEEEEENS4_6LayoutINS5_IJSC_SC_SC_EEENS5_IJNSA_ILi0EEESU_SU_EEEEENS5_IJNS4_10UnderscoreESX_SX_EEEEENS4_28SM100_TMA_2SM_LOAD_MULTICASTENS4_14ComposedLayoutINS4_7SwizzleILi2ELi4ELi3EEENS4_18smem_ptr_flag_bitsILi8EEENSS_INS5_IJNSA_ILi8EEESH_EEENS5_IJSH_SC_EEEEEEEvNS4_8identityENS4_18SM100_TMA_2SM_LOADES1A_vS1B_EENS_8epilogue10collective18CollectiveEpilogueINS1E_23Sm100TmaWarpSpecializedILi4ELi2ELi32ELb0ELb0EEEJNS5_IJSH_SG_SH_EEENS5_IJNSS_ISH_SC_EENSS_INS5_IJNSA_ILi32EEESB_EEENS5_IJSC_SF_EEEEEEEEaSJ_aSJ_NS1E_6fusion15FusionCallbacksIS1I_NS1Q_17LinearCombinationIaiaiLNS_15FloatRoundStyleE2EEES1J_S1P_JEEENS4_5SM1004TMEM4LOAD26SM100_TMEM_LOAD_32dp32b32xENS4_13SM90_TMA_LOADENS11_INS12_ILi1ELi4ELi3EEES15_NSS_INS5_IJS16_S1L_EEENS5_IJS1L_SC_EEEEEEENS4_39AutoVectorizingCopyWithAssumedAlignmentILi128EEENS4_14SM90_TMA_STOREES25_S27_S27_EEEvvEEEEvNT_6ParamsE)
	.align		4
        /*000c*/ 	.word	index@(__assertfail)
	.align		4
        /*0010*/ 	.word	0x00000000
	.align		4
        /*0014*/ 	.word	0xfffffffe
	.align		4
        /*0018*/ 	.word	0x00000000
	.align		4
        /*001c*/ 	.word	0xfffffffd
	.align		4
        /*0020*/ 	.word	0x00000000
	.align		4
        /*0024*/ 	.word	0xfffffffc


//--------------------- .nv.constant4             --------------------------
	.section	.nv.constant4,"a",@progbits
	.align	8
	.align		8
.nv.constant4:
        /*0000*/ 	.dword	__assertfail
	.align		8
        /*0008*/ 	.dword	__unnamed_1
	.align		8
        /*0010*/ 	.dword	__unnamed_2
	.align		8
        /*0018*/ 	.dword	__unnamed_3
	.align		8
        /*0020*/ 	.dword	_ZN40_INTERNAL_f591d663_4_k_cu_35dc5b18_277344cuda3std3__45__cpo5beginE
	.align		8
        /*0028*/ 	.dword	_ZN40_INTERNAL_f591d663_4_k_cu_35dc5b18_277344cuda3std3__45__cpo3endE
	.align		8
        /*0030*/ 	.dword	_ZN40_INTERNAL_f591d663_4_k_cu_35dc5b18_277344cuda3std3__45__cpo6cbeginE
	.align		8
        /*0038*/ 	.dword	_ZN40_INTERNAL_f591d663_4_k_cu_35dc5b18_277344cuda3std3__45__cpo4cendE
	.align		8
        /*0040*/ 	.dword	_ZN40_INTERNAL_f591d663_4_k_cu_35dc5b18_277344cuda3std3__442_GLOBAL__N__f591d663_4_k_cu_35dc5b18_277346ignoreE
	.align		8
        /*0048*/ 	.dword	_ZN40_INTERNAL_f591d663_4_k_cu_35dc5b18_277344cuda3std3__419piecewise_constructE
	.align		8
        /*0050*/ 	.dword	_ZN40_INTERNAL_f591d663_4_k_cu_35dc5b18_277344cuda3std3__48in_placeE
	.align		8
        /*0058*/ 	.dword	_ZN40_INTERNAL_f591d663_4_k_cu_35dc5b18_277344cuda3std6ranges3__45__cpo4swapE
	.align		8
        /*0060*/ 	.dword	_ZN40_INTERNAL_f591d663_4_k_cu_35dc5b18_277344cuda3std6ranges3__45__cpo9iter_moveE
	.align		8
        /*0068*/ 	.dword	_ZN40_INTERNAL_f591d663_4_k_cu_35dc5b18_277344cute7productE
	.align		8
        /*0070*/ 	.dword	_ZN40_INTERNAL_f591d663_4_k_cu_35dc5b18_277344cute1_E
	.align		8
        /*0078*/ 	.dword	$str$25
	.align		8
        /*0080*/ 	.dword	$str$26
	.align		8
        /*0088*/ 	.dword	$str$27
	.align		8
        /*0090*/ 	.dword	$str$28


//--------------------- .text._ZN7cutlass13device_kernelINS_4gemm6kernel13GemmUniversalIN4cute5tupleIJiiiiEEENS1_10collective13CollectiveMmaINS1_35MainloopSm100TmaUmmaWarpSpecializedILi16ELi2ELi4ENS5_IJNS4_1CILi2EEESB_NSA_ILi1EEEEEEEENS5_IJNSA_ILi128EEENSA_ILi256EEENSA_ILi64EEEEEEaNS5_IJlSC_lEEEaSJ_NS4_8TiledMMAINS4_8MMA_AtomIJNS4_21SM100_MMA_S8_2x1SM_SSIaaiLi128ELi256ELNS4_4UMMA5MajorE0ELSO_0ELNSN_8SaturateE0EEEEEENS4_6LayoutINS5_IJSC_SC_SC_EEENS5_IJNSA_ILi0EEESU_SU_EEEEENS5_IJNS4_10UnderscoreESX_SX_EEEEENS4_28SM100_TMA_2SM_LOAD_MULTICASTENS4_14ComposedLayoutINS4_7SwizzleILi2ELi4ELi3EEENS4_18smem_ptr_flag_bitsILi8EEENSS_INS5_IJNSA_ILi8EEESH_EEENS5_IJSH_SC_EEEEEEEvNS4_8identityENS4_18SM100_TMA_2SM_LOADES1A_vS1B_EENS_8epilogue10collective18CollectiveEpilogueINS1E_23Sm100TmaWarpSpecializedILi4ELi2ELi32ELb0ELb0EEEJNS5_IJSH_SG_SH_EEENS5_IJNSS_ISH_SC_EENSS_INS5_IJNSA_ILi32EEESB_EEENS5_IJSC_SF_EEEEEEEEaSJ_aSJ_NS1E_6fusion15FusionCallbacksIS1I_NS1Q_17LinearCombinationIaiaiLNS_15FloatRoundStyleE2EEES1J_S1P_JEEENS4_5SM1004TMEM4LOAD26SM100_TMEM_LOAD_32dp32b32xENS4_13SM90_TMA_LOADENS11_INS12_ILi1ELi4ELi3EEES15_NSS_INS5_IJS16_S1L_EEENS5_IJS1L_SC_EEEEEEENS4_39AutoVectorizingCopyWithAssumedAlignmentILi128EEENS4_14SM90_TMA_STOREES25_S27_S27_EEEvvEEEEvNT_6ParamsE --------------------------
	.section	.text._ZN7cutlass13device_kernelINS_4gemm6kernel13GemmUniversalIN4cute5tupleIJiiiiEEENS1_10collective13CollectiveMmaINS1_35MainloopSm100TmaUmmaWarpSpecializedILi16ELi2ELi4ENS5_IJNS4_1CILi2EEESB_NSA_ILi1EEEEEEEENS5_IJNSA_ILi128EEENSA_ILi256EEENSA_ILi64EEEEEEaNS5_IJlSC_lEEEaSJ_NS4_8TiledMMAINS4_8MMA_AtomIJNS4_21SM100_MMA_S8_2x1SM_SSIaaiLi128ELi256ELNS4_4UMMA5MajorE0ELSO_0ELNSN_8SaturateE0EEEEEENS4_6LayoutINS5_IJSC_SC_SC_EEENS5_IJNSA_ILi0EEESU_SU_EEEEENS5_IJNS4_10UnderscoreESX_SX_EEEEENS4_28SM100_TMA_2SM_LOAD_MULTICASTENS4_14ComposedLayoutINS4_7SwizzleILi2ELi4ELi3EEENS4_18smem_ptr_flag_bitsILi8EEENSS_INS5_IJNSA_ILi8EEESH_EEENS5_IJSH_SC_EEEEEEEvNS4_8identityENS4_18SM100_TMA_2SM_LOADES1A_vS1B_EENS_8epilogue10collective18CollectiveEpilogueINS1E_23Sm100TmaWarpSpecializedILi4ELi2ELi32ELb0ELb0EEEJNS5_IJSH_SG_SH_EEENS5_IJNSS_ISH_SC_EENSS_INS5_IJNSA_ILi32EEESB_EEENS5_IJSC_SF_EEEEEEEEaSJ_aSJ_NS1E_6fusion15FusionCallbacksIS1I_NS1Q_17LinearCombinationIaiaiLNS_15FloatRoundStyleE2EEES1J_S1P_JEEENS4_5SM1004TMEM4LOAD26SM100_TMEM_LOAD_32dp32b32xENS4_13SM90_TMA_LOADENS11_INS12_ILi1ELi4ELi3EEES15_NSS_INS5_IJS16_S1L_EEENS5_IJS1L_SC_EEEEEEENS4_39AutoVectorizingCopyWithAssumedAlignmentILi128EEENS4_14SM90_TMA_STOREES25_S27_S27_EEEvvEEEEvNT_6ParamsE,"ax",@progbits
	.align	128
.text._ZN7cutlass13device_kernelINS_4gemm6kernel13GemmUniversalIN4cute5tupleIJiiiiEEENS1_10collective13CollectiveMmaINS1_35MainloopSm100TmaUmmaWarpSpecializedILi16ELi2ELi4ENS5_IJNS4_1CILi2EEESB_NSA_ILi1EEEEEEEENS5_IJNSA_ILi128EEENSA_ILi256EEENSA_ILi64EEEEEEaNS5_IJlSC_lEEEaSJ_NS4_8TiledMMAINS4_8MMA_AtomIJNS4_21SM100_MMA_S8_2x1SM_SSIaaiLi128ELi256ELNS4_4UMMA5MajorE0ELSO_0ELNSN_8SaturateE0EEEEEENS4_6LayoutINS5_IJSC_SC_SC_EEENS5_IJNSA_ILi0EEESU_SU_EEEEENS5_IJNS4_10UnderscoreESX_SX_EEEEENS4_28SM100_TMA_2SM_LOAD_MULTICASTENS4_14ComposedLayoutINS4_7SwizzleILi2ELi4ELi3EEENS4_18smem_ptr_flag_bitsILi8EEENSS_INS5_IJNSA_ILi8EEESH_EEENS5_IJSH_SC_EEEEEEEvNS4_8identityENS4_18SM100_TMA_2SM_LOADES1A_vS1B_EENS_8epilogue10collective18CollectiveEpilogueINS1E_23Sm100TmaWarpSpecializedILi4ELi2ELi32ELb0ELb0EEEJNS5_IJSH_SG_SH_EEENS5_IJNSS_ISH_SC_EENSS_INS5_IJNSA_ILi32EEESB_EEENS5_IJSC_SF_EEEEEEEEaSJ_aSJ_NS1E_6fusion15FusionCallbacksIS1I_NS1Q_17LinearCombinationIaiaiLNS_15FloatRoundStyleE2EEES1J_S1P_JEEENS4_5SM1004TMEM4LOAD26SM100_TMEM_LOAD_32dp32b32xENS4_13SM90_TMA_LOADENS11_INS12_ILi1ELi4ELi3EEES15_NSS_INS5_IJS16_S1L_EEENS5_IJS1L_SC_EEEEEEENS4_39AutoVectorizingCopyWithAssumedAlignmentILi128EEENS4_14SM90_TMA_STOREES25_S27_S27_EEEvvEEEEvNT_6ParamsE:
        .type           _ZN7cutlass13device_kernelINS_4gemm6kernel13GemmUniversalIN4cute5tupleIJiiiiEEENS1_10collective13CollectiveMmaINS1_35MainloopSm100TmaUmmaWarpSpecializedILi16ELi2ELi4ENS5_IJNS4_1CILi2EEESB_NSA_ILi1EEEEEEEENS5_IJNSA_ILi128EEENSA_ILi256EEENSA_ILi64EEEEEEaNS5_IJlSC_lEEEaSJ_NS4_8TiledMMAINS4_8MMA_AtomIJNS4_21SM100_MMA_S8_2x1SM_SSIaaiLi128ELi256ELNS4_4UMMA5MajorE0ELSO_0ELNSN_8SaturateE0EEEEEENS4_6LayoutINS5_IJSC_SC_SC_EEENS5_IJNSA_ILi0EEESU_SU_EEEEENS5_IJNS4_10UnderscoreESX_SX_EEEEENS4_28SM100_TMA_2SM_LOAD_MULTICASTENS4_14ComposedLayoutINS4_7SwizzleILi2ELi4ELi3EEENS4_18smem_ptr_flag_bitsILi8EEENSS_INS5_IJNSA_ILi8EEESH_EEENS5_IJSH_SC_EEEEEEEvNS4_8identityENS4_18SM100_TMA_2SM_LOADES1A_vS1B_EENS_8epilogue10collective18CollectiveEpilogueINS1E_23Sm100TmaWarpSpecializedILi4ELi2ELi32ELb0ELb0EEEJNS5_IJSH_SG_SH_EEENS5_IJNSS_ISH_SC_EENSS_INS5_IJNSA_ILi32EEESB_EEENS5_IJSC_SF_EEEEEEEEaSJ_aSJ_NS1E_6fusion15FusionCallbacksIS1I_NS1Q_17LinearCombinationIaiaiLNS_15FloatRoundStyleE2EEES1J_S1P_JEEENS4_5SM1004TMEM4LOAD26SM100_TMEM_LOAD_32dp32b32xENS4_13SM90_TMA_LOADENS11_INS12_ILi1ELi4ELi3EEES15_NSS_INS5_IJS16_S1L_EEENS5_IJS1L_SC_EEEEEEENS4_39AutoVectorizingCopyWithAssumedAlignmentILi128EEENS4_14SM90_TMA_STOREES25_S27_S27_EEEvvEEEEvNT_6ParamsE,@function
        .size           _ZN7cutlass13device_kernelINS_4gemm6kernel13GemmUniversalIN4cute5tupleIJiiiiEEENS1_10collective13CollectiveMmaINS1_35MainloopSm100TmaUmmaWarpSpecializedILi16ELi2ELi4ENS5_IJNS4_1CILi2EEESB_NSA_ILi1EEEEEEEENS5_IJNSA_ILi128EEENSA_ILi256EEENSA_ILi64EEEEEEaNS5_IJlSC_lEEEaSJ_NS4_8TiledMMAINS4_8MMA_AtomIJNS4_21SM100_MMA_S8_2x1SM_SSIaaiLi128ELi256ELNS4_4UMMA5MajorE0ELSO_0ELNSN_8SaturateE0EEEEEENS4_6LayoutINS5_IJSC_SC_SC_EEENS5_IJNSA_ILi0EEESU_SU_EEEEENS5_IJNS4_10UnderscoreESX_SX_EEEEENS4_28SM100_TMA_2SM_LOAD_MULTICASTENS4_14ComposedLayoutINS4_7SwizzleILi2ELi4ELi3EEENS4_18smem_ptr_flag_bitsILi8EEENSS_INS5_IJNSA_ILi8EEESH_EEENS5_IJSH_SC_EEEEEEEvNS4_8identityENS4_18SM100_TMA_2SM_LOADES1A_vS1B_EENS_8epilogue10collective18CollectiveEpilogueINS1E_23Sm100TmaWarpSpecializedILi4ELi2ELi32ELb0ELb0EEEJNS5_IJSH_SG_SH_EEENS5_IJNSS_ISH_SC_EENSS_INS5_IJNSA_ILi32EEESB_EEENS5_IJSC_SF_EEEEEEEEaSJ_aSJ_NS1E_6fusion15FusionCallbacksIS1I_NS1Q_17LinearCombinationIaiaiLNS_15FloatRoundStyleE2EEES1J_S1P_JEEENS4_5SM1004TMEM4LOAD26SM100_TMEM_LOAD_32dp32b32xENS4_13SM90_TMA_LOADENS11_INS12_ILi1ELi4ELi3EEES15_NSS_INS5_IJS16_S1L_EEENS5_IJS1L_SC_EEEEEEENS4_39AutoVectorizingCopyWithAssumedAlignmentILi128EEENS4_14SM90_TMA_STOREES25_S27_S27_EEEvvEEEEvNT_6ParamsE,(.L_x_228 - _ZN7cutlass13device_kernelINS_4gemm6kernel13GemmUniversalIN4cute5tupleIJiiiiEEENS1_10collective13CollectiveMmaINS1_35MainloopSm100TmaUmmaWarpSpecializedILi16ELi2ELi4ENS5_IJNS4_1CILi2EEESB_NSA_ILi1EEEEEEEENS5_IJNSA_ILi128EEENSA_ILi256EEENSA_ILi64EEEEEEaNS5_IJlSC_lEEEaSJ_NS4_8TiledMMAINS4_8MMA_AtomIJNS4_21SM100_MMA_S8_2x1SM_SSIaaiLi128ELi256ELNS4_4UMMA5MajorE0ELSO_0ELNSN_8SaturateE0EEEEEENS4_6LayoutINS5_IJSC_SC_SC_EEENS5_IJNSA_ILi0EEESU_SU_EEEEENS5_IJNS4_10UnderscoreESX_SX_EEEEENS4_28SM100_TMA_2SM_LOAD_MULTICASTENS4_14ComposedLayoutINS4_7SwizzleILi2ELi4ELi3EEENS4_18smem_ptr_flag_bitsILi8EEENSS_INS5_IJNSA_ILi8EEESH_EEENS5_IJSH_SC_EEEEEEEvNS4_8identityENS4_18SM100_TMA_2SM_LOADES1A_vS1B_EENS_8epilogue10collective18CollectiveEpilogueINS1E_23Sm100TmaWarpSpecializedILi4ELi2ELi32ELb0ELb0EEEJNS5_IJSH_SG_SH_EEENS5_IJNSS_ISH_SC_EENSS_INS5_IJNSA_ILi32EEESB_EEENS5_IJSC_SF_EEEEEEEEaSJ_aSJ_NS1E_6fusion15FusionCallbacksIS1I_NS1Q_17LinearCombinationIaiaiLNS_15FloatRoundStyleE2EEES1J_S1P_JEEENS4_5SM1004TMEM4LOAD26SM100_TMEM_LOAD_32dp32b32xENS4_13SM90_TMA_LOADENS11_INS12_ILi1ELi4ELi3EEES15_NSS_INS5_IJS16_S1L_EEENS5_IJS1L_SC_EEEEEEENS4_39AutoVectorizingCopyWithAssumedAlignmentILi128EEENS4_14SM90_TMA_STOREES25_S27_S27_EEEvvEEEEvNT_6ParamsE)
        .other          _ZN7cutlass13device_kernelINS_4gemm6kernel13GemmUniversalIN4cute5tupleIJiiiiEEENS1_10collective13CollectiveMmaINS1_35MainloopSm100TmaUmmaWarpSpecializedILi16ELi2ELi4ENS5_IJNS4_1CILi2EEESB_NSA_ILi1EEEEEEEENS5_IJNSA_ILi128EEENSA_ILi256EEENSA_ILi64EEEEEEaNS5_IJlSC_lEEEaSJ_NS4_8TiledMMAINS4_8MMA_AtomIJNS4_21SM100_MMA_S8_2x1SM_SSIaaiLi128ELi256ELNS4_4UMMA5MajorE0ELSO_0ELNSN_8SaturateE0EEEEEENS4_6LayoutINS5_IJSC_SC_SC_EEENS5_IJNSA_ILi0EEESU_SU_EEEEENS5_IJNS4_10UnderscoreESX_SX_EEEEENS4_28SM100_TMA_2SM_LOAD_MULTICASTENS4_14ComposedLayoutINS4_7SwizzleILi2ELi4ELi3EEENS4_18smem_ptr_flag_bitsILi8EEENSS_INS5_IJNSA_ILi8EEESH_EEENS5_IJSH_SC_EEEEEEEvNS4_8identityENS4_18SM100_TMA_2SM_LOADES1A_vS1B_EENS_8epilogue10collective18CollectiveEpilogueINS1E_23Sm100TmaWarpSpecializedILi4ELi2ELi32ELb0ELb0EEEJNS5_IJSH_SG_SH_EEENS5_IJNSS_ISH_SC_EENSS_INS5_IJNSA_ILi32EEESB_EEENS5_IJSC_SF_EEEEEEEEaSJ_aSJ_NS1E_6fusion15FusionCallbacksIS1I_NS1Q_17LinearCombinationIaiaiLNS_15FloatRoundStyleE2EEES1J_S1P_JEEENS4_5SM1004TMEM4LOAD26SM100_TMEM_LOAD_32dp32b32xENS4_13SM90_TMA_LOADENS11_INS12_ILi1ELi4ELi3EEES15_NSS_INS5_IJS16_S1L_EEENS5_IJS1L_SC_EEEEEEENS4_39AutoVectorizingCopyWithAssumedAlignmentILi128EEENS4_14SM90_TMA_STOREES25_S27_S27_EEEvvEEEEvNT_6ParamsE,@"STO_CUDA_ENTRY STV_DEFAULT"
_ZN7cutlass13device_kernelINS_4gemm6kernel13GemmUniversalIN4cute5tupleIJiiiiEEENS1_10collective13CollectiveMmaINS1_35MainloopSm100TmaUmmaWarpSpecializedILi16ELi2ELi4ENS5_IJNS4_1CILi2EEESB_NSA_ILi1EEEEEEEENS5_IJNSA_ILi128EEENSA_ILi256EEENSA_ILi64EEEEEEaNS5_IJlSC_lEEEaSJ_NS4_8TiledMMAINS4_8MMA_AtomIJNS4_21SM100_MMA_S8_2x1SM_SSIaaiLi128ELi256ELNS4_4UMMA5MajorE0ELSO_0ELNSN_8SaturateE0EEEEEENS4_6LayoutINS5_IJSC_SC_SC_EEENS5_IJNSA_ILi0EEESU_SU_EEEEENS5_IJNS4_10UnderscoreESX_SX_EEEEENS4_28SM100_TMA_2SM_LOAD_MULTICASTENS4_14ComposedLayoutINS4_7SwizzleILi2ELi4ELi3EEENS4_18smem_ptr_flag_bitsILi8EEENSS_INS5_IJNSA_ILi8EEESH_EEENS5_IJSH_SC_EEEEEEEvNS4_8identityENS4_18SM100_TMA_2SM_LOADES1A_vS1B_EENS_8epilogue10collective18CollectiveEpilogueINS1E_23Sm100TmaWarpSpecializedILi4ELi2ELi32ELb0ELb0EEEJNS5_IJSH_SG_SH_EEENS5_IJNSS_ISH_SC_EENSS_INS5_IJNSA_ILi32EEESB_EEENS5_IJSC_SF_EEEEEEEEaSJ_aSJ_NS1E_6fusion15FusionCallbacksIS1I_NS1Q_17LinearCombinationIaiaiLNS_15FloatRoundStyleE2EEES1J_S1P_JEEENS4_5SM1004TMEM4LOAD26SM100_TMEM_LOAD_32dp32b32xENS4_13SM90_TMA_LOADENS11_INS12_ILi1ELi4ELi3EEES15_NSS_INS5_IJS16_S1L_EEENS5_IJS1L_SC_EEEEEEENS4_39AutoVectorizingCopyWithAssumedAlignmentILi128EEENS4_14SM90_TMA_STOREES25_S27_S27_EEEvvEEEEvNT_6ParamsE:
[----:B------:R-:W1:Y:S01]  /*0000*/  LDC R1, c[0x0][0x37c] ;  /* 0x0000df00ff017b82 */ /* 0x000e620000000800 */
[----:B------:R-:W2:Y:S01]  /*0010*/  S2R R87, SR_TID.X ;  /* 0x0000000000577919 */ /* 0x000ea20000002100 */
[----:B------:R-:W3:Y:S06]  /*0020*/  LDCU.64 UR8, c[0x0][0x890] ;  /* 0x00011200ff0877ac */ /* 0x000eec0008000a00 */
[----:B------:R-:W4:Y:S01]  /*0030*/  S2UR UR46, SR_CgaCtaId ;  /* 0x00000000002e79c3 */ /* 0x000f220000008800 */
[----:B------:R-:W-:Y:S02]  /*0040*/  PRMT R76, RZ, 0x7610, R76 ;  /* 0x00007610ff4c7816 */ /* 0x000fe4000000004c */
[----:B------:R-:W-:Y:S01]  /*0050*/  ELECT P1, URZ, PT ;  /* 0x0000000000ff782f */ /* 0x000fe20003820000 */
[----:B---3--:R-:W-:-:S04]  /*0060*/  UISETP.NE.U32.AND UP0, UPT, UR8, URZ, UPT ;  /* 0x000000ff0800728c */ /* 0x008fc8000bf05070 */
[----:B------:R-:W-:Y:S02]  /*0070*/  UISETP.NE.AND.EX UP0, UPT, UR9, URZ, UPT, UP0 ;  /* 0x000000ff0900728c */ /* 0x000fe4000bf05300 */
[----:B----4-:R-:W-:Y:S02]  /*0080*/  ULOP3.LUT UR33, UR46, 0x1, URZ, 0xc0, !UPT ;  /* 0x000000012e217892 */ /* 0x010fe4000f8ec0ff */
[----:B------:R-:W-:Y:S01]  /*0090*/  ULOP3.LUT UR34, UR46, 0x1, URZ, 0x3c, !UPT ;  /* 0x000000012e227892 */ /* 0x000fe2000f8e3cff */
[----:B--2---:R-:W-:-:S05]  /*00a0*/  SHF.R.U32.HI R77, RZ, 0x5, R87 ;  /* 0x00000005ff4d7819 */ /* 0x004fca0000011657 */
[----:B------:R-:W2:Y:S02]  /*00b0*/  SHFL.IDX PT, R0, R77, RZ, 0x1f ;  /* 0x00001fff4d007589 */ /* 0x000ea400000e0000 */
[----:B--2---:R-:W-:Y:S01]  /*00c0*/  R2UR UR18, R0 ;  /* 0x00000000001272ca */ /* 0x004fe200000e0000 */
[----:B-1----:R-:W-:-:S14]  /*00d0*/  BRA.U UP0, `(.L_x_0) ;  /* 0x0000000100307547 */ /* 0x002fdc000b800000 */
[----:B------:R-:W1:Y:S02]  /*00e0*/  LDCU.64 UR4, c[0x0][0x888] ;  /* 0x00011100ff0477ac */ /* 0x000e640008000a00 */
[----:B-1----:R-:W-:-:S04]  /*00f0*/  UISETP.NE.U32.AND UP0, UPT, UR4, URZ, UPT ;  /* 0x000000ff0400728c */ /* 0x002fc8000bf05070 */
[----:B------:R-:W-:-:S09]  /*0100*/  UISETP.NE.AND.EX UP0, UPT, UR5, URZ, UPT, UP0 ;  /* 0x000000ff0500728c */ /* 0x000fd2000bf05300 */
[----:B------:R-:W-:Y:S05]  /*0110*/  BRA.U !UP0, `(.L_x_1) ;  /* 0x0000000108147547 */ /* 0x000fea000b800000 */
[----:B------:R-:W1:Y:S01]  /*0120*/  LDC.64 R40, c[0x0][0x888] ;  /* 0x00022200ff287b82 */ /* 0x000e620000000a00 */
[----:B------:R-:W1:Y:S02]  /*0130*/  LDCU.64 UR4, c[0x0][0x358] ;  /* 0x00006b00ff0477ac */ /* 0x000e640008000a00 */
[----:B-1----:R1:W5:Y:S01]  /*0140*/  LDG.E R40, desc[UR4][R40.64] ;  /* 0x0000000428287981 */ /* 0x002362000c1e1900 */
[----:B------:R-:W-:Y:S01]  /*0150*/  HFMA2 R76, -RZ, RZ, 0, 5.9604644775390625e-08 ;  /* 0x00000001ff4c7431 */ /* 0x000fe200000001ff */
[----:B------:R-:W-:Y:S05]  /*0160*/  BRA `(.L_x_0) ;  /* 0x00000000000c7947 */ /* 0x000fea0003800000 */
.L_x_1:
[----:B------:R-:W1:Y:S01]  /*0170*/  LDCU UR4, c[0x0][0x880] ;  /* 0x00011000ff0477ac */ /* 0x000e620008000800 */
[----:B------:R-:W-:Y:S01]  /*0180*/  HFMA2 R76, -RZ, RZ, 0, 5.9604644775390625e-08 ;  /* 0x00000001ff4c7431 */ /* 0x000fe200000001ff */
[----:B-1----:R-:W-:-:S07]  /*0190*/  MOV R40, UR4 ;  /* 0x0000000400287c02 */ /* 0x002fce0008000f00 */
.L_x_0:
[----:B------:R-:W2:Y:S02]  /*01a0*/  LDCU.64 UR4, c[0x0][0x8b0] ;  /* 0x00011600ff0477ac */ /* 0x000ea40008000a00 */
[----:B--2---:R-:W-:-:S04]  /*01b0*/  UISETP.NE.U32.AND UP0, UPT, UR4, URZ, UPT ;  /* 0x000000ff0400728c */ /* 0x004fc8000bf05070 */
[----:B------:R-:W-:-:S09]  /*01c0*/  UISETP.NE.AND.EX UP0, UPT, UR5, URZ, UPT, UP0 ;  /* 0x000000ff0500728c */ /* 0x000fd2000bf05300 */
[----:B------:R-:W-:Y:S05]  /*01d0*/  BRA.U UP0, `(.L_x_2) ;  /* 0x0000000100287547 */ /* 0x000fea000b800000 */
[----:B------:R-:W2:Y:S02]  /*01e0*/  LDCU.64 UR4, c[0x0][0x8a8] ;  /* 0x00011500ff0477ac */ /* 0x000ea40008000a00 */
[----:B--2---:R-:W-:-:S04]  /*01f0*/  UISETP.NE.U32.AND UP0, UPT, UR4, URZ, UPT ;  /* 0x000000ff0400728c */ /* 0x004fc8000bf05070 */
[----:B------:R-:W-:-:S09]  /*0200*/  UISETP.NE.AND.EX UP0, UPT, UR5, URZ, UPT, UP0 ;  /* 0x000000ff0500728c */ /* 0x000fd2000bf05300 */
[----:B------:R-:W-:Y:S05]  /*0210*/  BRA.U !UP0, `(.L_x_3) ;  /* 0x0000000108107547 */ /* 0x000fea000b800000 */
[----:B------:R-:W2:Y:S01]  /*0220*/  LDC.64 R38, c[0x0][0x8a8] ;  /* 0x00022a00ff267b82 */ /* 0x000ea20000000a00 */
[----:B------:R-:W2:Y:S02]  /*0230*/  LDCU.64 UR4, c[0x0][0x358] ;  /* 0x00006b00ff0477ac */ /* 0x000ea40008000a00 */
[----:B--2---:R2:W5:Y:S01]  /*0240*/  LDG.E R38, desc[UR4][R38.64] ;  /* 0x0000000426267981 */ /* 0x004562000c1e1900 */
[----:B------:R-:W-:Y:S05]  /*0250*/  BRA `(.L_x_2) ;  /* 0x0000000000087947 */ /* 0x000fea0003800000 */
.L_x_3:
[----:B------:R-:W2:Y:S02]  /*0260*/  LDCU UR4, c[0x0][0x8a0] ;  /* 0x00011400ff0477ac */ /* 0x000ea40008000800 */
[----:B--2---:R-:W-:Y:S02]  /*0270*/  MOV R38, UR4 ;  /* 0x0000000400267c02 */ /* 0x004fe40008000f00 */
.L_x_2:
[----:B------:R-:W-:Y:S01]  /*0280*/  IMAD.U32 R0, RZ, RZ, UR18 ;  /* 0x00000012ff007e24 */ /* 0x000fe2000f8e00ff */
[----:B------:R-:W-:Y:S04]  /*0290*/  BSSY.RECONVERGENT B0, `(.L_x_4) ;  /* 0x000000c000007945 */ /* 0x000fe80003800200 */
[C---:B------:R-:W-:Y:S02]  /*02a0*/  ISETP.NE.OR P2, PT, R0.reuse, 0x1, !P1 ;  /* 0x000000010000780c */ /* 0x040fe40004f45670 */
[----:B------:R-:W-:-:S11]  /*02b0*/  ISETP.NE.OR P0, PT, R0, 0x3, !P1 ;  /* 0x000000030000780c */ /* 0x000fd60004f05670 */
[----:B------:R-:W-:Y:S05]  /*02c0*/  @P2 BRA `(.L_x_5) ;  /* 0x0000000000202947 */ /* 0x000fea0003800000 */
[----:B------:R-:W3:Y:S02]  /*02d0*/  LDCU.64 UR4, c[0x0][0x348] ;  /* 0x00006900ff0477ac */ /* 0x000ee40008000a00 */
[----:B---3--:R-:W-:Y:S02]  /*02e0*/  UIADD3 UR6, UP1, UPT, UR4, 0x80, URZ ;  /* 0x0000008004067890 */ /* 0x008fe4000ff3e0ff */
[----:B------:R-:W-:Y:S02]  /*02f0*/  UIADD3 UR4, UP0, UPT, UR4, 0x180, URZ ;  /* 0x0000018004047890 */ /* 0x000fe4000ff1e0ff */
[----:B------:R-:W-:Y:S02]  /*0300*/  UIADD3.X UR7, UPT, UPT, URZ, UR5, URZ, UP1, !UPT ;  /* 0x00000005ff077290 */ /* 0x000fe40008ffe4ff */
[----:B------:R-:W-:-:S07]  /*0310*/  UIADD3.X UR5, UPT, UPT, URZ, UR5, URZ, UP0, !UPT ;  /* 0x00000005ff057290 */ /* 0x000fce00087fe4ff */
[----:B------:R3:W-:Y:S02]  /*0320*/  UTMACCTL.PF [UR6] ;  /* 0x00000000060079b9 */ /* 0x0007e40008040000 */
[----:B------:R3:W-:Y:S02]  /*0330*/  UTMACCTL.PF [UR4] ;  /* 0x00000000040079b9 */ /* 0x0007e40008040000 */
[----:B---3--:R-:W-:Y:S01]  /*0340*/  NOP ;  /* 0x0000000000007918 */ /* 0x008fe20000000000 */
.L_x_5:
[----:B------:R-:W-:Y:S05]  /*0350*/  BSYNC.RECONVERGENT B0 ;  /* 0x0000000000007941 */ /* 0x000fea0003800200 */
.L_x_4:
[----:B------:R-:W-:Y:S04]  /*0360*/  BSSY.RECONVERGENT B0, `(.L_x_6) ;  /* 0x000000a000007945 */ /* 0x000fe80003800200 */
        /* <DEDUP_REMOVED lines=9> */
.L_x_7:
[----:B------:R-:W-:Y:S05]  /*0400*/  BSYNC.RECONVERGENT B0 ;  /* 0x0000000000007941 */ /* 0x000fea0003800200 */
.L_x_6:
[----:B------:R-:W3:Y:S01]  /*0410*/  LDCU.64 UR4, c[0x0][0x888] ;  /* 0x00011100ff0477ac */ /* 0x000ee20008000a00 */
[----:B------:R-:W-:Y:S02]  /*0420*/  UISETP.EQ.U32.AND UP1, UPT, UR8, URZ, UPT ;  /* 0x000000ff0800728c */ /* 0x000fe4000bf22070 */
[----:B------:R-:W-:Y:S02]  /*0430*/  UPLOP3.LUT UP3, UPT, UPT, UPT, UPT, 0x80, 0x8 ;  /* 0x000000000008789c */ /* 0x000fe40003f6f070 */
[----:B---3--:R-:W-:-:S04]  /*0440*/  UISETP.NE.U32.AND UP0, UPT, UR4, URZ, UPT ;  /* 0x000000ff0400728c */ /* 0x008fc8000bf05070 */
[----:B------:R-:W-:-:S04]  /*0450*/  UISETP.NE.AND.EX UP0, UPT, UR5, URZ, UPT, UP0 ;  /* 0x000000ff0500728c */ /* 0x000fc8000bf05300 */
[----:B------:R-:W-:-:S04]  /*0460*/  UISETP.EQ.OR.EX UP2, UPT, UR9, URZ, !UP0, UP1 ;  /* 0x000000ff0900728c */ /* 0x000fc8000c742710 */
[----:B------:R-:W-:-:S06]  /*0470*/  UP2UR UR4, UPR, URZ, 0x4 ;  /* 0x00000004ff047883 */ /* 0x000fcc0008000000 */
[----:B------:R-:W-:Y:S01]  /*0480*/  MOV R79, UR4 ;  /* 0x00000004004f7c02 */ /* 0x000fe20008000f00 */
[----:B------:R-:W-:Y:S06]  /*0490*/  BRA.U !UP2, `(.L_x_8) ;  /* 0x000000010a207547 */ /* 0x000fec000b800000 */
[----:B-----5:R-:W-:Y:S01]  /*04a0*/  R2UR UR5, R40 ;  /* 0x00000000280572ca */ /* 0x020fe200000e0000 */
[----:B------:R-:W-:Y:S02]  /*04b0*/  UISETP.NE.U32.AND UP1, UPT, UR8, URZ, UPT ;  /* 0x000000ff0800728c */ /* 0x000fe4000bf25070 */
[----:B------:R-:W-:Y:S02]  /*04c0*/  USEL UR4, URZ, 0xffffffff, UP0 ;  /* 0xffffffffff047887 */ /* 0x000fe40008000000 */
[----:B------:R-:W-:-:S08]  /*04d0*/  UISETP.NE.AND.EX UP1, UPT, UR9, URZ, UPT, UP1 ;  /* 0x000000ff0900728c */ /* 0x000fd0000bf25310 */
[----:B------:R-:W-:-:S04]  /*04e0*/  UISETP.NE.AND UP0, UPT, UR5, URZ, UPT ;  /* 0x000000ff0500728c */ /* 0x000fc8000bf05270 */
[----:B------:R-:W-:-:S04]  /*04f0*/  @!UP1 USEL UR4, URZ, 0xffffffff, UP0 ;  /* 0xffffffffff049887 */ /* 0x000fc80008000000 */
[----:B------:R-:W-:-:S04]  /*0500*/  ULOP3.LUT UR4, UR4, 0x1, URZ, 0xc0, !UPT ;  /* 0x0000000104047892 */ /* 0x000fc8000f8ec0ff */
[----:B------:R-:W-:-:S11]  /*0510*/  UISETP.NE.U32.AND UP3, UPT, UR4, 0x1, UPT ;  /* 0x000000010400788c */ /* 0x000fd6000bf65070 */
.L_x_8:
[----:B------:R-:W3:Y:S01]  /*0520*/  SHFL.IDX PT, R0, R77, RZ, 0x1f ;  /* 0x00001fff4d007589 */ /* 0x000ee200000e0000 */
[----:B------:R-:W-:-:S04]  /*0530*/  UISETP.NE.AND UP0, UPT, UR18, 0x2, UPT ;  /* 0x000000021200788c */ /* 0x000fc8000bf05270 */
[----:B------:R-:W-:Y:S02]  /*0540*/  UISETP.EQ.AND UP1, UPT, UR33, URZ, !UP0 ;  /* 0x000000ff2100728c */ /* 0x000fe4000c722270 */
[----:B------:R-:W-:-:S04]  /*0550*/  USEL UR52, URZ, 0x1, UP0 ;  /* 0x00000001ff347887 */ /* 0x000fc80008000000 */
[----:B------:R-:W-:Y:S02]  /*0560*/  PLOP3.LUT P3, PT, P1, PT, UP1, 0x80, 0x8 ;  /* 0x000000000008781c */ /* 0x000fe40000f6f018 */
[----:B---3--:R-:W-:-:S13]  /*0570*/  ISETP.NE.AND P0, PT, R0, RZ, PT ;  /* 0x000000ff0000720c */ /* 0x008fda0003f05270 */
[----:B------:R-:W-:Y:S05]  /*0580*/  @P0 BRA `(.L_x_9) ;  /* 0x0000000000c00947 */ /* 0x000fea0003800000 */
[----:B------:R-:W-:Y:S01]  /*0590*/  ELECT P0, URZ, PT ;  /* 0x0000000000ff782f */ /* 0x000fe20003800000 */
[----:B------:R-:W-:-:S12]  /*05a0*/  BSSY.RECONVERGENT B0, `(.L_x_9) ;  /* 0x000002e000007945 */ /* 0x000fd80003800200 */
[----:B------:R-:W-:Y:S05]  /*05b0*/  @!P0 BRA `(.L_x_10) ;  /* 0x0000000000b08947 */ /* 0x000fea0003800000 */
[----:B------:R-:W-:Y:S01]  /*05c0*/  UMOV UR4, 0x400 ;  /* 0x0000040000047882 */ /* 0x000fe20000000000 */
[----:B------:R-:W-:Y:S01]  /*05d0*/  UMOV UR8, 0x1 ;  /* 0x0000000100087882 */ /* 0x000fe20000000000 */
[----:B------:R-:W-:Y:S01]  /*05e0*/  UMOV UR6, 0x2 ;  /* 0x0000000200067882 */ /* 0x000fe20000000000 */
[----:B------:R-:W-:Y:S02]  /*05f0*/  ULEA UR4, UR46, UR4, 0x18 ;  /* 0x000000042e047291 */ /* 0x000fe4000f8ec0ff */
[----:B------:R-:W-:-:S04]  /*0600*/  UIADD3 UR8, UPT, UPT, -UR8, 0x100000, URZ ;  /* 0x0010000008087890 */ /* 0x000fc8000fffe1ff */
[----:B------:R-:W-:Y:S02]  /*0610*/  USHF.L.U32 UR9, UR8, 0xb, URZ ;  /* 0x0000000b08097899 */ /* 0x000fe400080006ff */
[----:B------:R-:W-:Y:S02]  /*0620*/  USHF.L.U32 UR8, UR8, 0x1, URZ ;  /* 0x0000000108087899 */ /* 0x000fe400080006ff */
[----:B------:R-:W-:-:S04]  /*0630*/  UIADD3 UR6, UPT, UPT, -UR6, 0x100000, URZ ;  /* 0x0010000006067890 */ /* 0x000fc8000fffe1ff */
[----:B------:R-:W-:Y:S02]  /*0640*/  USHF.L.U32 UR7, UR6, 0xb, URZ ;  /* 0x0000000b06077899 */ /* 0x000fe400080006ff */
[----:B------:R-:W-:Y:S01]  /*0650*/  USHF.L.U32 UR6, UR6, 0x1, URZ ;  /* 0x0000000106067899 */ /* 0x000fe200080006ff */
[----:B------:R-:W3:Y:S03]  /*0660*/  FENCE.VIEW.ASYNC.S ;  /* 0x00000000000073c6 */ /* 0x000ee60000000000 */
[----:B---3--:R3:W4:Y:S08]  /*0670*/  SYNCS.EXCH.64 URZ, [UR4], UR8 ;  /* 0x0000000804ff75b2 */ /* 0x0087300008000100 */
[----:B------:R3:W1:Y:S01]  /*0680*/  SYNCS.EXCH.64 URZ, [UR4+0x80], UR6 ;  /* 0x0000800604ff75b2 */ /* 0x0006620008000100 */
        /* <DEDUP_REMOVED lines=29> */
[----:B------:R3:W1:Y:S02]  /*0860*/  SYNCS.EXCH.64 URZ, [UR4+0xf8], UR6 ;  /* 0x0000f80604ff75b2 */ /* 0x0006640008000100 */
[----:B---34-:R-:W-:Y:S01]  /*0870*/  NOP ;  /* 0x0000000000007918 */ /* 0x018fe20000000000 */
.L_x_10:
[----:B------:R-:W-:Y:S05]  /*0880*/  BSYNC.RECONVERGENT B0 ;  /* 0x0000000000007941 */ /* 0x000fea0003800200 */
.L_x_9:
[----:B------:R-:W3:Y:S01]  /*0890*/  SHFL.IDX PT, R0, R77, RZ, 0x1f ;  /* 0x00001fff4d007589 */ /* 0x000ee200000e0000 */
[----:B------:R-:W-:Y:S01]  /*08a0*/  NOP ;  /* 0x0000000000007918 */ /* 0x000fe20000000000 */
[----:B---3--:R-:W-:-:S13]  /*08b0*/  ISETP.NE.AND P0, PT, R0, 0x1, PT ;  /* 0x000000010000780c */ /* 0x008fda0003f05270 */
[----:B------:R-:W-:Y:S05]  /*08c0*/  @P0 BRA `(.L_x_11) ;  /* 0x0000000000540947 */ /* 0x000fea0003800000 */
        /* <DEDUP_REMOVED lines=10> */
[----:B------:R-:W-:Y:S01]  /*0970*/  ELECT P0, URZ, PT ;  /* 0x0000000000ff782f */ /* 0x000fe20003800000 */
[----:B------:R-:W3:Y:S02]  /*0980*/  FENCE.VIEW.ASYNC.S ;  /* 0x00000000000073c6 */ /* 0x000ee40000000000 */
[----:B---3--:R3:W4:Y:S08]  /*0990*/  SYNCS.EXCH.64 URZ, [UR4+0x100], UR8 ;  /* 0x0001000804ff75b2 */ /* 0x0087300008000100 */
[----:B------:R3:W1:Y:S01]  /*09a0*/  SYNCS.EXCH.64 URZ, [UR4+0x120], UR6 ;  /* 0x0001200604ff75b2 */ /* 0x0006620008000100 */
[----:B------:R3:W1:Y:S01]  /*09b0*/  SYNCS.EXCH.64 URZ, [UR4+0x108], UR8 ;  /* 0x0001080804ff75b2 */ /* 0x0006620008000100 */
[----:B------:R3:W1:Y:S01]  /*09c0*/  SYNCS.EXCH.64 URZ, [UR4+0x128], UR6 ;  /* 0x0001280604ff75b2 */ /* 0x0006620008000100 */
[----:B------:R3:W1:Y:S01]  /*09d0*/  SYNCS.EXCH.64 URZ, [UR4+0x110], UR8 ;  /* 0x0001100804ff75b2 */ /* 0x0006620008000100 */
[----:B------:R3:W1:Y:S01]  /*09e0*/  SYNCS.EXCH.64 URZ, [UR4+0x130], UR6 ;  /* 0x0001300604ff75b2 */ /* 0x0006620008000100 */
[----:B------:R3:W1:Y:S01]  /*09f0*/  SYNCS.EXCH.64 URZ, [UR4+0x118], UR8 ;  /* 0x0001180804ff75b2 */ /* 0x0006620008000100 */
[----:B------:R3:W1:Y:S01]  /*0a00*/  SYNCS.EXCH.64 URZ, [UR4+0x138], UR6 ;  /* 0x0001380604ff75b2 */ /* 0x0006620008000100 */
[----:B------:R-:W-:Y:S01]  /*0a10*/  NOP ;  /* 0x0000000000007918 */ /* 0x000fe20000000000 */
.L_x_11:
[----:B------:R-:W2:Y:S01]  /*0a20*/  SHFL.IDX PT, R0, R77, RZ, 0x1f ;  /* 0x00001fff4d007589 */ /* 0x000ea200000e0000 */
[----:B------:R-:W-:Y:S01]  /*0a30*/  NOP ;  /* 0x0000000000007918 */ /* 0x000fe20000000000 */
[----:B--2---:R-:W-:-:S13]  /*0a40*/  ISETP.NE.AND P0, PT, R0, 0x3, PT ;  /* 0x000000030000780c */ /* 0x004fda0003f05270 */
[----:B------:R-:W-:Y:S05]  /*0a50*/  @P0 BRA `(.L_x_12) ;  /* 0x00000000002c0947 */ /* 0x000fea0003800000 */
[----:B---3--:R-:W-:Y:S01]  /*0a60*/  UMOV UR6, 0x400 ;  /* 0x0000040000067882 */ /* 0x008fe20000000000 */
[----:B------:R-:W-:Y:S01]  /*0a70*/  UMOV UR4, 0x20 ;  /* 0x0000002000047882 */ /* 0x000fe20000000000 */
[----:B------:R-:W-:Y:S02]  /*0a80*/  ULEA UR6, UR46, UR6, 0x18 ;  /* 0x000000062e067291 */ /* 0x000fe4000f8ec0ff */
[----:B------:R-:W-:-:S04]  /*0a90*/  UIADD3 UR4, UPT, UPT, -UR4, 0x100000, URZ ;  /* 0x0010000004047890 */ /* 0x000fc8000fffe1ff */
[----:B------:R-:W-:Y:S02]  /*0aa0*/  USHF.L.U32 UR5, UR4, 0xb, URZ ;  /* 0x0000000b04057899 */ /* 0x000fe400080006ff */
[----:B------:R-:W-:Y:S01]  /*0ab0*/  USHF.L.U32 UR4, UR4, 0x1, URZ ;  /* 0x0000000104047899 */ /* 0x000fe200080006ff */
[----:B------:R-:W-:Y:S01]  /*0ac0*/  ELECT P0, URZ, PT ;  /* 0x0000000000ff782f */ /* 0x000fe20003800000 */
[----:B------:R-:W2:Y:S10]  /*0ad0*/  FENCE.VIEW.ASYNC.S ;  /* 0x00000000000073c6 */ /* 0x000eb40000000000 */
[----:B--2---:R2:W3:Y:S01]  /*0ae0*/  SYNCS.EXCH.64 URZ, [UR6+0x140], UR4 ;  /* 0x0001400406ff75b2 */ /* 0x0044e20008000100 */
[----:B------:R2:W1:Y:S01]  /*0af0*/  SYNCS.EXCH.64 URZ, [UR6+0x148], UR4 ;  /* 0x0001480406ff75b2 */ /* 0x0004620008000100 */
[----:B------:R-:W-:Y:S01]  /*0b00*/  NOP ;  /* 0x0000000000007918 */ /* 0x000fe20000000000 */
.L_x_12:
[----:B------:R-:W4:Y:S01]  /*0b10*/  SHFL.IDX PT, R0, R77, RZ, 0x1f ;  /* 0x00001fff4d007589 */ /* 0x000f2200000e0000 */
[----:B------:R-:W-:Y:S01]  /*0b20*/  NOP ;  /* 0x0000000000007918 */ /* 0x000fe20000000000 */
[----:B----4-:R-:W-:-:S13]  /*0b30*/  ISETP.NE.AND P0, PT, R0, 0x4, PT ;  /* 0x000000040000780c */ /* 0x010fda0003f05270 */
[----:B------:R-:W-:Y:S05]  /*0b40*/  @P0 BRA `(.L_x_13) ;  /* 0x0000000000480947 */ /* 0x000fea0003800000 */
[----:B--23--:R-:W-:Y:S01]  /*0b50*/  UMOV UR4, 0x3a0 ;  /* 0x000003a000047882 */ /* 0x00cfe20000000000 */
[----:B------:R-:W-:Y:S01]  /*0b60*/  UMOV UR6, 0x400 ;  /* 0x0000040000067882 */ /* 0x000fe20000000000 */
[----:B------:R-:W-:Y:S01]  /*0b70*/  USEL UR4, UR4, 0x320, UP3 ;  /* 0x0000032004047887 */ /* 0x000fe20009800000 */
        /* <DEDUP_REMOVED lines=9> */
[----:B------:R-:W2:Y:S02]  /*0c10*/  FENCE.VIEW.ASYNC.S ;  /* 0x00000000000073c6 */ /* 0x000ea40000000000 */
[----:B--2---:R4:W2:Y:S08]  /*0c20*/  SYNCS.EXCH.64 URZ, [UR6+0x150], UR8 ;  /* 0x0001500806ff75b2 */ /* 0x0048b00008000100 */
[----:B------:R4:W3:Y:S01]  /*0c30*/  SYNCS.EXCH.64 URZ, [UR6+0x160], UR4 ;  /* 0x0001600406ff75b2 */ /* 0x0008e20008000100 */
[----:B------:R4:W1:Y:S01]  /*0c40*/  SYNCS.EXCH.64 URZ, [UR6+0x158], UR8 ;  /* 0x0001580806ff75b2 */ /* 0x0008620008000100 */
[----:B------:R4:W1:Y:S02]  /*0c50*/  SYNCS.EXCH.64 URZ, [UR6+0x168], UR4 ;  /* 0x0001680406ff75b2 */ /* 0x0008640008000100 */
[----:B----4-:R-:W-:Y:S01]  /*0c60*/  NOP ;  /* 0x0000000000007918 */ /* 0x010fe20000000000 */
.L_x_13:
[----:B------:R-:W4:Y:S01]  /*0c70*/  SHFL.IDX PT, R0, R77, RZ, 0x1f ;  /* 0x00001fff4d007589 */ /* 0x000f2200000e0000 */
[----:B------:R-:W-:Y:S01]  /*0c80*/  NOP ;  /* 0x0000000000007918 */ /* 0x000fe20000000000 */
[----:B----4-:R-:W-:-:S13]  /*0c90*/  ISETP.NE.AND P0, PT, R0, 0x5, PT ;  /* 0x000000050000780c */ /* 0x010fda0003f05270 */
[----:B------:R-:W-:Y:S05]  /*0ca0*/  @P0 BRA `(.L_x_14) ;  /* 0x0000000000540947 */ /* 0x000fea0003800000 */
[----:B--23--:R-:W-:Y:S01]  /*0cb0*/  UMOV UR4, 0x400 ;  /* 0x0000040000047882 */ /* 0x00cfe20000000000 */
        /* <DEDUP_REMOVED lines=14> */
[----:B------:R4:W1:Y:S01]  /*0da0*/  SYNCS.EXCH.64 URZ, [UR4+0x198], UR8 ;  /* 0x0001980804ff75b2 */ /* 0x0008620008000100 */
[----:B------:R4:W1:Y:S01]  /*0db0*/  SYNCS.EXCH.64 URZ, [UR4+0x180], UR6 ;  /* 0x0001800604ff75b2 */ /* 0x0008620008000100 */
[----:B------:R4:W1:Y:S01]  /*0dc0*/  SYNCS.EXCH.64 URZ, [UR4+0x1a0], UR8 ;  /* 0x0001a00804ff75b2 */ /* 0x0008620008000100 */
[----:B------:R4:W1:Y:S01]  /*0dd0*/  SYNCS.EXCH.64 URZ, [UR4+0x188], UR6 ;  /* 0x0001880604ff75b2 */ /* 0x0008620008000100 */
[----:B------:R4:W1:Y:S02]  /*0de0*/  SYNCS.EXCH.64 URZ, [UR4+0x1a8], UR8 ;  /* 0x0001a80804ff75b2 */ /* 0x0008640008000100 */
[----:B----4-:R-:W-:Y:S01]  /*0df0*/  NOP ;  /* 0x0000000000007918 */ /* 0x010fe20000000000 */
.L_x_14:
[----:B------:R-:W4:Y:S01]  /*0e00*/  SHFL.IDX PT, R0, R77, RZ, 0x1f ;  /* 0x00001fff4d007589 */ /* 0x000f2200000e0000 */
[----:B------:R-:W-:Y:S01]  /*0e10*/  ISETP.NE.OR P1, PT, RZ, UR18, !P1 ;  /* 0x00000012ff007c0c */ /* 0x000fe2000cf25670 */
[----:B------:R-:W-:Y:S01]  /*0e20*/  NOP ;  /* 0x0000000000007918 */ /* 0x000fe20000000000 */
[----:B----4-:R-:W-:-:S13]  /*0e30*/  ISETP.NE.AND P0, PT, R0, 0x3, PT ;  /* 0x000000030000780c */ /* 0x010fda0003f05270 */
[----:B------:R-:W-:Y:S05]  /*0e40*/  @P0 BRA `(.L_x_15) ;  /* 0x0000000000340947 */ /* 0x000fea0003800000 */
[----:B--23--:R-:W-:Y:S01]  /*0e50*/  UMOV UR4, 0x400 ;  /* 0x0000040000047882 */ /* 0x00cfe20000000000 */
[----:B------:R-:W-:Y:S01]  /*0e60*/  UMOV UR6, 0x20 ;  /* 0x0000002000067882 */ /* 0x000fe20000000000 */
[----:B------:R-:W-:Y:S02]  /*0e70*/  ULEA UR4, UR46, UR4, 0x18 ;  /* 0x000000042e047291 */ /* 0x000fe4000f8ec0ff */
[----:B------:R-:W-:-:S04]  /*0e80*/  UIADD3 UR6, UPT, UPT, -UR6, 0x100000, URZ ;  /* 0x0010000006067890 */ /* 0x000fc8000fffe1ff */
[----:B------:R-:W-:Y:S02]  /*0e90*/  USHF.L.U32 UR7, UR6, 0xb, URZ ;  /* 0x0000000b06077899 */ /* 0x000fe400080006ff */
[----:B------:R-:W-:Y:S01]  /*0ea0*/  USHF.L.U32 UR6, UR6, 0x1, URZ ;  /* 0x0000000106067899 */ /* 0x000fe200080006ff */
[----:B------:R-:W-:Y:S01]  /*0eb0*/  ELECT P0, URZ, PT ;  /* 0x0000000000ff782f */ /* 0x000fe20003800000 */
[----:B------:R-:W2:Y:S10]  /*0ec0*/  FENCE.VIEW.ASYNC.S ;  /* 0x00000000000073c6 */ /* 0x000eb40000000000 */
[----:B--2---:R4:W2:Y:S01]  /*0ed0*/  SYNCS.EXCH.64 URZ, [UR4+0x1b0], UR6 ;  /* 0x0001b00604ff75b2 */ /* 0x0048a20008000100 */
[----:B------:R4:W3:Y:S01]  /*0ee0*/  SYNCS.EXCH.64 URZ, [UR4+0x1c0], UR6 ;  /* 0x0001c00604ff75b2 */ /* 0x0008e20008000100 */
[----:B------:R4:W1:Y:S01]  /*0ef0*/  SYNCS.EXCH.64 URZ, [UR4+0x1b8], UR6 ;  /* 0x0001b80604ff75b2 */ /* 0x0008620008000100 */
[----:B------:R4:W1:Y:S02]  /*0f00*/  SYNCS.EXCH.64 URZ, [UR4+0x1c8], UR6 ;  /* 0x0001c80604ff75b2 */ /* 0x0008640008000100 */
[----:B----4-:R-:W-:Y:S01]  /*0f10*/  NOP ;  /* 0x0000000000007918 */ /* 0x010fe20000000000 */
.L_x_15:
[----:B------:R-:W-:Y:S01]  /*0f20*/  VOTEU.ALL UP0, P1 ;  /* 0x0000000000ff7886 */ /* 0x000fe20000800000 */
[----:B--23--:R-:W-:Y:S01]  /*0f30*/  UMOV UR4, 0x20 ;  /* 0x0000002000047882 */ /* 0x00cfe20000000000 */
[----:B------:R-:W2:Y:S01]  /*0f40*/  LDCU UR7, c[0x0][0x36c] ;  /* 0x00006d80ff0777ac */ /* 0x000ea20008000800 */
[----:B------:R-:W-:Y:S01]  /*0f50*/  NOP ;  /* 0x0000000000007918 */ /* 0x000fe20000000000 */
[----:B------:R-:W-:Y:S01]  /*0f60*/  LOP3.LUT R0, R87, 0x1f, RZ, 0xc0, !PT ;  /* 0x0000001f57007812 */ /* 0x000fe200078ec0ff */
[----:B------:R-:W-:Y:S01]  /*0f70*/  @!UP0 UMOV UR6, 0x400 ;  /* 0x0000040000068882 */ /* 0x000fe20000000000 */
[----:B------:R-:W-:-:S04]  /*0f80*/  @!UP0 UIADD3 UR4, UPT, UPT, -UR4, 0x100000, URZ ;  /* 0x0010000004048890 */ /* 0x000fc8000fffe1ff */
[----:B------:R-:W-:Y:S02]  /*0f90*/  @!UP0 USHF.L.U32 UR5, UR4, 0xb, URZ ;  /* 0x0000000b04058899 */ /* 0x000fe400080006ff */
[----:B------:R-:W-:Y:S02]  /*0fa0*/  @!UP0 USHF.L.U32 UR4, UR4, 0x1, URZ ;  /* 0x0000000104048899 */ /* 0x000fe400080006ff */
[----:B------:R-:W-:Y:S01]  /*0fb0*/  @!UP0 ULEA UR6, UR46, UR6, 0x18 ;  /* 0x000000062e068291 */ /* 0x000fe2000f8ec0ff */
[----:B------:R-:W-:Y:S01]  /*0fc0*/  VOTEU.ALL UP0, P1 ;  /* 0x0000000000ff7886 */ /* 0x000fe20000800000 */
[----:B------:R-:W-:Y:S02]  /*0fd0*/  UISETP.NE.AND UP4, UPT, UR18, URZ, UPT ;  /* 0x000000ff1200728c */ /* 0x000fe4000bf85270 */
[----:B--2---:R-:W-:Y:S01]  /*0fe0*/  UISETP.EQ.U32.AND UP5, UPT, UR7, 0x1, UPT ;  /* 0x000000010700788c */ /* 0x004fe2000bfa2070 */
[----:B------:R-:W2:Y:S07]  /*0ff0*/  FENCE.VIEW.ASYNC.S ;  /* 0x00000000000073c6 */ /* 0x000eae0000000000 */
[----:B--2---:R2:W3:Y:S01]  /*1000*/  @!UP0 SYNCS.EXCH.64 URZ, [UR6+0x1d0], UR4 ;  /* 0x0001d00406ff85b2 */ /* 0x0044e20008000100 */
[----:B------:R-:W-:Y:S05]  /*1010*/  BRA.U !UP5, `(.L_x_16) ;  /* 0x000000010d087547 */ /* 0x000fea000b800000 */
[----:B-1-3--:R-:W-:Y:S01]  /*1020*/  UCGABAR_ARV ;  /* 0x00000000000079c7 */ /* 0x00afe20008000000 */
[----:B------:R-:W-:Y:S05]  /*1030*/  BRA `(.L_x_17) ;  /* 0x0000000000047947 */ /* 0x000fea0003800000 */
.L_x_16:
[----:B-1-3--:R-:W-:Y:S01]  /*1040*/  NOP ;  /* 0x0000000000007918 */ /* 0x00afe20000000000 */
.L_x_17:
[----:B------:R-:W1:Y:S01]  /*1050*/  S2UR UR28, SR_CTAID.X ;  /* 0x00000000001c79c3 */ /* 0x000e620000002500 */
[----:B------:R-:W-:-:S05]  /*1060*/  CS2R.32 R78, SR_CgaSize ;  /* 0x00000000004e7805 */ /* 0x000fca0000008a00 */
[----:B------:R-:W-:-:S05]  /*1070*/  IMAD R78, R78, -0xa0, RZ ;  /* 0xffffff604e4e7824 */ /* 0x000fca00078e02ff */
[----:B--2---:R-:W-:-:S14]  /*1080*/  R2UR UR5, R78 ;  /* 0x000000004e0572ca */ /* 0x004fdc00000e0000 */
[----:B------:R-:W2:Y:S01]  /*1090*/  LDCU UR5, c[0x0][UR5+0x2b0] ;  /* 0x00005600050577ac */ /* 0x000ea20008000800 */
[----:B------:R-:W-:-:S05]  /*10a0*/  CS2R.32 R78, SR_CgaSize ;  /* 0x00000000004e7805 */ /* 0x000fca0000008a00 */
[----:B------:R-:W-:-:S05]  /*10b0*/  IMAD R78, R78, -0xa0, RZ ;  /* 0xffffff604e4e7824 */ /* 0x000fca00078e02ff */
[----:B------:R-:W-:-:S14]  /*10c0*/  R2UR UR4, R78 ;  /* 0x000000004e0472ca */ /* 0x000fdc00000e0000 */
[----:B------:R-:W3:Y:S01]  /*10d0*/  LDCU UR4, c[0x0][UR4+0x2b4] ;  /* 0x00005680040477ac */ /* 0x000ee20008000800 */
[----:B------:R-:W4:Y:S01]  /*10e0*/  S2UR UR7, SR_CTAID.Y ;  /* 0x00000000000779c3 */ /* 0x000f220000002600 */
[----:B------:R-:W-:-:S05]  /*10f0*/  CS2R.32 R78, SR_CgaSize ;  /* 0x00000000004e7805 */ /* 0x000fca0000008a00 */
[----:B------:R-:W-:-:S05]  /*1100*/  IMAD R78, R78, -0xa0, RZ ;  /* 0xffffff604e4e7824 */ /* 0x000fca00078e02ff */
[----:B------:R-:W-:-:S14]  /*1110*/  R2UR UR8, R78 ;  /* 0x000000004e0872ca */ /* 0x000fdc00000e0000 */
[----:B------:R-:W3:Y:S01]  /*1120*/  LDCU UR8, c[0x0][UR8+0x2a0] ;  /* 0x00005400080877ac */ /* 0x000ee20008000800 */
[----:B------:R-:W-:Y:S01]  /*1130*/  UISETP.GT.U32.AND UP0, UPT, UR33, 0xffff, UPT ;  /* 0x0000ffff2100788c */ /* 0x000fe2000bf04070 */
[----:B------:R-:W3:Y:S01]  /*1140*/  LDCU UR19, c[0x0][0xb24] ;  /* 0x00016480ff1377ac */ /* 0x000ee20008000800 */
[----:B------:R-:W1:Y:S01]  /*1150*/  S2UR UR36, SR_CTAID.Z ;  /* 0x00000000002479c3 */ /* 0x000e620000002700 */
[----:B------:R-:W-:-:S05]  /*1160*/  CS2R.32 R78, SR_CgaSize ;  /* 0x00000000004e7805 */ /* 0x000fca0000008a00 */
[----:B------:R-:W-:-:S05]  /*1170*/  IMAD R78, R78, -0xa0, RZ ;  /* 0xffffff604e4e7824 */ /* 0x000fca00078e02ff */
[----:B------:R-:W-:-:S14]  /*1180*/  R2UR UR63, R78 ;  /* 0x000000004e3f72ca */ /* 0x000fdc00000e0000 */
[----:B------:R-:W3:Y:S01]  /*1190*/  LDCU UR63, c[0x0][UR63+0x2a4] ;  /* 0x000054803f3f77ac */ /* 0x000ee20008000800 */
[----:B------:R-:W-:Y:S01]  /*11a0*/  USHF.L.U32 UR24, UR46, 0xa, URZ ;  /* 0x0000000a2e187899 */ /* 0x000fe200080006ff */
[----:B-1----:R-:W-:Y:S01]  /*11b0*/  I2FP.F32.U32 R3, UR28 ;  /* 0x0000001c00037c45 */ /* 0x002fe20008201000 */
[----:B------:R-:W-:Y:S01]  /*11c0*/  UMOV UR29, 0x5 ;  /* 0x00000005001d7882 */ /* 0x000fe20000000000 */
[----:B------:R-:W1:Y:S03]  /*11d0*/  LDCU UR45, c[0x0][0xb24] ;  /* 0x00016480ff2d77ac */ /* 0x000e660008000800 */
[----:B--2---:R-:W-:Y:S01]  /*11e0*/  FMUL R3, R3, UR5 ;  /* 0x0000000503037c20 */ /* 0x004fe20008400000 */
[----:B------:R-:W-:Y:S01]  /*11f0*/  USEL UR5, UR33, 0xffff, !UP0 ;  /* 0x0000ffff21057887 */ /* 0x000fe2000c000000 */
[----:B----4-:R-:W-:Y:S01]  /*1200*/  I2FP.F32.U32 R2, UR7 ;  /* 0x0000000700027c45 */ /* 0x010fe20008201000 */
[----:B------:R-:W2:Y:S03]  /*1210*/  LDCU UR27, c[0x0][0xb30] ;  /* 0x00016600ff1b77ac */ /* 0x000ea60008000800 */
[----:B------:R-:W4:Y:S01]  /*1220*/  F2I.U32.TRUNC.NTZ R3, R3 ;  /* 0x0000000300037305 */ /* 0x000f22000020f000 */
[----:B---3--:R-:W-:Y:S01]  /*1230*/  FMUL R2, R2, UR4 ;  /* 0x0000000402027c20 */ /* 0x008fe20008400000 */
[----:B------:R-:W-:-:S02]  /*1240*/  ULOP3.LUT UR25, UR5, 0xffff, URZ, 0xc0, !UPT ;  /* 0x0000ffff05197892 */ /* 0x000fc4000f8ec0ff */
[----:B------:R-:W-:Y:S01]  /*1250*/  UISETP.GE.AND UP2, UPT, UR19, 0x1, UPT ;  /* 0x000000011300788c */ /* 0x000fe2000bf46270 */
[----:B------:R-:W-:-:S03]  /*1260*/  UMOV UR30, UR7 ;  /* 0x00000007001e7c82 */ /* 0x000fc60008000000 */
[----:B------:R-:W3:Y:S01]  /*1270*/  F2I.U32.TRUNC.NTZ R2, R2 ;  /* 0x0000000200027305 */ /* 0x000ee2000020f000 */
[----:B------:R-:W-:Y:S01]  /*1280*/  UMOV UR20, UR28 ;  /* 0x0000001c00147c82 */ /* 0x000fe20008000000 */
[----:B----4-:R-:W-:Y:S02]  /*1290*/  R2UR UR4, R3 ;  /* 0x00000000030472ca */ /* 0x010fe400000e0000 */
[----:B------:R-:W-:Y:S02]  /*12a0*/  PRMT R3, RZ, 0x7610, R3 ;  /* 0x00007610ff037816 */ /* 0x000fe40000000003 */
[----:B---3--:R-:W-:Y:S02]  /*12b0*/  R2UR UR6, R2 ;  /* 0x00000000020672ca */ /* 0x008fe400000e0000 */
[----:B------:R-:W-:-:S07]  /*12c0*/  PRMT R2, RZ, 0x7610, R2 ;  /* 0x00007610ff027816 */ /* 0x000fce0000000002 */
[----:B------:R-:W-:-:S04]  /*12d0*/  UIADD3 UR5, UPT, UPT, -UR4, URZ, URZ ;  /* 0x000000ff04057290 */ /* 0x000fc8000fffe1ff */
[----:B------:R-:W-:Y:S02]  /*12e0*/  UIMAD UR5, UR8, UR5, UR28 ;  /* 0x00000005080572a4 */ /* 0x000fe4000f8e021c */
[----:B------:R-:W-:-:S04]  /*12f0*/  UIADD3 UR4, UPT, UPT, -UR6, URZ, URZ ;  /* 0x000000ff06047290 */ /* 0x000fc8000fffe1ff */
[----:B------:R-:W-:Y:S01]  /*1300*/  IMAD.U32 R78, RZ, RZ, UR5 ;  /* 0x00000005ff4e7e24 */ /* 0x000fe2000f8e00ff */
[----:B------:R-:W-:Y:S01]  /*1310*/  UIMAD UR63, UR63, UR4, UR7 ;  /* 0x000000043f3f72a4 */ /* 0x000fe2000f8e0207 */
[----:B-12---:R-:W-:Y:S11]  /*1320*/  BRA.U UP4, `(.L_x_18) ;  /* 0x0000000104407547 */ /* 0x006ff6000b800000 */
[----:B------:R-:W-:-:S13]  /*1330*/  R2UR UR4, R78 ;  /* 0x000000004e0472ca */ /* 0x000fda00000e0000 */
[----:B------:R-:W-:Y:S02]  /*1340*/  UISETP.GT.U32.AND UP0, UPT, UR4, 0x1, UPT ;  /* 0x000000010400788c */ /* 0x000fe4000bf04070 */
[----:B------:R-:W-:Y:S02]  /*1350*/  ULOP3.LUT UR4, UR4, 0xfffffffe, URZ, 0xc0, !UPT ;  /* 0xfffffffe04047892 */ /* 0x000fe4000f8ec0ff */
[----:B------:R-:W-:Y:S02]  /*1360*/  UISETP.NE.AND UP1, UPT, UR63, URZ, UP0 ;  /* 0x000000ff3f00728c */ /* 0x000fe40008725270 */
[----:B------:R-:W-:Y:S02]  /*1370*/  UISETP.NE.AND UP0, UPT, UR63, 0x1, UP0 ;  /* 0x000000013f00788c */ /* 0x000fe40008705270 */
[----:B------:R-:W-:Y:S02]  /*1380*/  USEL UR7, URZ, 0x1, UP1 ;  /* 0x00000001ff077887 */ /* 0x000fe40008800000 */
[----:B------:R-:W-:-:S02]  /*1390*/  USEL UR6, URZ, 0x4, UP0 ;  /* 0x00000004ff067887 */ /* 0x000fc40008000000 */
[----:B------:R-:W-:Y:S02]  /*13a0*/  USEL UR5, URZ, 0x2, UP1 ;  /* 0x00000002ff057887 */ /* 0x000fe40008800000 */
[----:B------:R-:W-:Y:S02]  /*13b0*/  ULEA UR4, UR63, UR4, 0x1 ;  /* 0x000000043f047291 */ /* 0x000fe4000f8e08ff */
[----:B------:R-:W-:Y:S02]  /*13c0*/  USEL UR8, URZ, 0x8, UP0 ;  /* 0x00000008ff087887 */ /* 0x000fe40008000000 */
[----:B------:R-:W-:-:S03]  /*13d0*/  UIADD3 UR5, UPT, UPT, UR5, UR6, UR7 ;  /* 0x0000000605057290 */ /* 0x000fc6000fffe007 */
[----:B------:R-:W-:Y:S01]  /*13e0*/  UMOV UR6, 0x3 ;  /* 0x0000000300067882 */ /* 0x000fe20000000000 */
[----:B------:R-:W-:Y:S02]  /*13f0*/  UIADD3 UR5, UPT, UPT, UR5, UR8, URZ ;  /* 0x0000000805057290 */ /* 0x000fe4000fffe0ff */
[----:B------:R-:W-:-:S04]  /*1400*/  USHF.L.U32 UR4, UR6, UR4, URZ ;  /* 0x0000000406047299 */ /* 0x000fc800080006ff */
[----:B------:R-:W-:Y:S02]  /*1410*/  MOV R3, UR5 ;  /* 0x0000000500037c02 */ /* 0x000fe40008000f00 */
[----:B------:R-:W-:Y:S02]  /*1420*/  IMAD.U32 R2, RZ, RZ, UR4 ;  /* 0x00000004ff027e24 */ /* 0x000fe4000f8e00ff */
.L_x_18:
[----:B------:R-:W-:Y:S05]  /*1430*/  BRA.U !UP2, `(.L_x_19) ;  /* 0x000000010ad47547 */ /* 0x000fea000b800000 */
[----:B------:R-:W1:Y:S01]  /*1440*/  LDCU.128 UR20, c[0x0][0xb10] ;  /* 0x00016200ff1477ac */ /* 0x000e620008000c00 */
[----:B------:R-:W2:Y:S01]  /*1450*/  LDCU UR6, c[0x0][0x370] ;  /* 0x00006e00ff0677ac */ /* 0x000ea20008000800 */
[----:B------:R-:W3:Y:S01]  /*1460*/  LDCU UR5, c[0x0][0x374] ;  /* 0x00006e80ff0577ac */ /* 0x000ee20008000800 */
[----:B------:R-:W4:Y:S01]  /*1470*/  LDCU UR26, c[0x0][0xb0c] ;  /* 0x00016180ff1a77ac */ /* 0x000f220008000800 */
[----:B------:R-:W4:Y:S01]  /*1480*/  LDCU UR4, c[0x0][0xb20] ;  /* 0x00016400ff0477ac */ /* 0x000f220008000800 */
[----:B------:R-:W4:Y:S01]  /*1490*/  LDCU.64 UR8, c[0x0][0xb28] ;  /* 0x00016500ff0877ac */ /* 0x000f220008000a00 */
[----:B-1----:R-:W-:Y:S02]  /*14a0*/  UISETP.NE.AND UP0, UPT, UR22, 0x1, UPT ;  /* 0x000000011600788c */ /* 0x002fe4000bf05270 */
[----:B---3--:R-:W-:Y:S02]  /*14b0*/  UIMAD.WIDE.U32 UR10, UR5, UR23, URZ ;  /* 0x00000017050a72a5 */ /* 0x008fe4000f8e00ff */
[----:B--2---:R-:W-:-:S02]  /*14c0*/  UIMAD.WIDE.U32 UR12, UR6, UR20, URZ ;  /* 0x00000014060c72a5 */ /* 0x004fc4000f8e00ff */
[----:B----4-:R-:W-:Y:S02]  /*14d0*/  UISETP.NE.AND UP1, UPT, UR26, 0x1, UPT ;  /* 0x000000011a00788c */ /* 0x010fe4000bf25270 */
[----:B------:R-:W-:Y:S01]  /*14e0*/  UISETP.NE.AND UP2, UPT, UR19, 0x1, UPT ;  /* 0x000000011300788c */ /* 0x000fe2000bf45270 */
[----:B------:R-:W-:Y:S02]  /*14f0*/  UMOV UR10, UR11 ;  /* 0x0000000b000a7c82 */ /* 0x000fe40008000000 */
[----:B------:R-:W-:Y:S01]  /*1500*/  UMOV UR12, UR13 ;  /* 0x0000000d000c7c82 */ /* 0x000fe20008000000 */
[----:B------:R-:W-:Y:S02]  /*1510*/  @UP0 USHF.R.U32.HI UR5, URZ, UR4, UR10 ;  /* 0x00000004ff050299 */ /* 0x000fe4000801160a */
[----:B------:R-:W-:Y:S02]  /*1520*/  UIMAD.WIDE.U32 UR16, UR30, UR23, URZ ;  /* 0x000000171e1072a5 */ /* 0x000fe4000f8e00ff */
[----:B------:R-:W-:-:S02]  /*1530*/  UIMAD.WIDE.U32 UR10, UR5, UR8, URZ ;  /* 0x00000008050a72a5 */ /* 0x000fc4000f8e00ff */
[----:B------:R-:W-:Y:S02]  /*1540*/  @UP1 USHF.R.U32.HI UR6, URZ, UR21, UR12 ;  /* 0x00000015ff061299 */ /* 0x000fe4000801160c */
[----:B------:R-:W-:Y:S02]  /*1550*/  UIMAD.WIDE.U32 UR14, UR28, UR20, URZ ;  /* 0x000000141c0e72a5 */ /* 0x000fe4000f8e00ff */
[----:B------:R-:W-:Y:S01]  /*1560*/  UIMAD.WIDE.U32 UR12, UR6, UR8, URZ ;  /* 0x00000008060c72a5 */ /* 0x000fe2000f8e00ff */
[----:B------:R-:W-:Y:S01]  /*1570*/  UMOV UR16, UR17 ;  /* 0x0000001100107c82 */ /* 0x000fe20008000000 */
[----:B------:R-:W-:Y:S01]  /*1580*/  UMOV UR10, UR11 ;  /* 0x0000000b000a7c82 */ /* 0x000fe20008000000 */
[----:B------:R-:W-:Y:S02]  /*1590*/  USHF.R.U32.HI UR16, URZ, UR4, UR16 ;  /* 0x00000004ff107299 */ /* 0x000fe40008011610 */
[----:B------:R-:W-:Y:S02]  /*15a0*/  @UP2 USHF.R.U32.HI UR5, URZ, UR9, UR10 ;  /* 0x00000009ff052299 */ /* 0x000fe4000801160a */
[----:B------:R-:W-:Y:S01]  /*15b0*/  UMOV UR7, UR13 ;  /* 0x0000000d00077c82 */ /* 0x000fe20008000000 */
[----:B------:R-:W-:Y:S01]  /*15c0*/  UMOV UR14, UR15 ;  /* 0x0000000f000e7c82 */ /* 0x000fe20008000000 */
[----:B------:R-:W-:-:S02]  /*15d0*/  @UP2 USHF.R.U32.HI UR6, URZ, UR9, UR7 ;  /* 0x00000009ff062299 */ /* 0x000fc40008011607 */
[----:B------:R-:W-:Y:S02]  /*15e0*/  USHF.R.U32.HI UR14, URZ, UR21, UR14 ;  /* 0x00000015ff0e7299 */ /* 0x000fe4000801160e */
[----:B------:R-:W-:Y:S02]  /*15f0*/  USEL UR4, UR30, UR16, !UP0 ;  /* 0x000000101e047287 */ /* 0x000fe4000c000000 */
[----:B------:R-:W-:Y:S02]  /*1600*/  UIMAD UR7, UR5, UR19, URZ ;  /* 0x00000013050772a4 */ /* 0x000fe4000f8e02ff */
[----:B------:R-:W-:Y:S02]  /*1610*/  USEL UR5, UR28, UR14, !UP1 ;  /* 0x0000000e1c057287 */ /* 0x000fe4000c800000 */
[----:B------:R-:W-:Y:S02]  /*1620*/  UIMAD UR12, UR6, UR19, URZ ;  /* 0x00000013060c72a4 */ /* 0x000fe4000f8e02ff */
[----:B------:R-:W-:-:S02]  /*1630*/  UISETP.GE.AND UP0, UPT, UR4, UR7, UPT ;  /* 0x000000070400728c */ /* 0x000fc4000bf06270 */
[----:B------:R-:W-:Y:S02]  /*1640*/  UIMAD.WIDE.U32 UR10, UR4, UR8, URZ ;  /* 0x00000008040a72a5 */ /* 0x000fe4000f8e00ff */
[----:B------:R-:W-:Y:S02]  /*1650*/  UISETP.GE.OR UP0, UPT, UR5, UR12, UP0 ;  /* 0x0000000c0500728c */ /* 0x000fe40008706670 */
[----:B------:R-:W-:Y:S02]  /*1660*/  UIMAD.WIDE.U32 UR12, UR5, UR8, URZ ;  /* 0x00000008050c72a5 */ /* 0x000fe4000f8e00ff */
[----:B------:R-:W-:Y:S01]  /*1670*/  UIADD3 UR10, UPT, UPT, -UR4, URZ, URZ ;  /* 0x000000ff040a7290 */ /* 0x000fe2000fffe1ff */
[----:B------:R-:W-:Y:S01]  /*1680*/  UMOV UR8, UR11 ;  /* 0x0000000b00087c82 */ /* 0x000fe20008000000 */
[----:B------:R-:W-:Y:S02]  /*1690*/  UIADD3 UR20, UPT, UPT, -UR5, URZ, URZ ;  /* 0x000000ff05147290 */ /* 0x000fe4000fffe1ff */
[----:B------:R-:W-:-:S03]  /*16a0*/  USHF.R.U32.HI UR8, URZ, UR9, UR8 ;  /* 0x00000009ff087299 */ /* 0x000fc60008011608 */
[----:B------:R-:W-:Y:S01]  /*16b0*/  @!UP0 UMOV UR7, UR13 ;  /* 0x0000000d00078c82 */ /* 0x000fe20008000000 */
[----:B------:R-:W-:Y:S02]  /*16c0*/  UIMAD UR30, UR22, UR10, UR30 ;  /* 0x0000000a161e72a4 */ /* 0x000fe4000f8e021e */
[----:B------:R-:W-:Y:S02]  /*16d0*/  USEL UR8, UR4, UR8, !UP2 ;  /* 0x0000000804087287 */ /* 0x000fe4000d000000 */
[----:B------:R-:W-:Y:S02]  /*16e0*/  @!UP0 USHF.R.U32.HI UR7, URZ, UR9, UR7 ;  /* 0x00000009ff078299 */ /* 0x000fe40008011607 */
[----:B------:R-:W-:Y:S02]  /*16f0*/  UIADD3 UR9, UPT, UPT, -UR8, URZ, URZ ;  /* 0x000000ff08097290 */ /* 0x000fe4000fffe1ff */
[----:B------:R-:W-:Y:S02]  /*1700*/  @!UP0 USEL UR7, UR5, UR7, !UP2 ;  /* 0x0000000705078287 */ /* 0x000fe4000d000000 */
[----:B------:R-:W-:-:S02]  /*1710*/  UIMAD UR9, UR19, UR9, UR4 ;  /* 0x00000009130972a4 */ /* 0x000fc4000f8e0204 */
[----:B------:R-:W-:Y:S02]  /*1720*/  @!UP0 UIADD3 UR8, UPT, UPT, UR8, -UR7, URZ ;  /* 0x8000000708088290 */ /* 0x000fe4000fffe0ff */
[----:B------:R-:W-:Y:S02]  /*1730*/  @!UP0 UIMAD UR6, UR9, UR6, UR7 ;  /* 0x00000006090682a4 */ /* 0x000fe4000f8e0207 */
[----:B------:R-:W-:Y:S02]  /*1740*/  @!UP0 UIMAD UR4, UR8, UR19, UR5 ;  /* 0x00000013080482a4 */ /* 0x000fe4000f8e0205 */
[----:B------:R-:W-:Y:S02]  /*1750*/  UIMAD UR20, UR26, UR20, UR28 ;  /* 0x000000141a1472a4 */ /* 0x000fe4000f8e021c */
[----:B------:R-:W-:Y:S01]  /*1760*/  UIMAD UR30, UR4, UR22, UR30 ;  /* 0x00000016041e72a4 */ /* 0x000fe2000f8e021e */
[----:B------:R-:W-:Y:S02]  /*1770*/  @!UP0 UMOV UR5, UR6 ;  /* 0x0000000600058c82 */ /* 0x000fe40008000000 */
[----:B------:R-:W-:-:S12]  /*1780*/  UIMAD UR20, UR5, UR26, UR20 ;  /* 0x0000001a051472a4 */ /* 0x000fd8000f8e0214 */
.L_x_19:
[----:B------:R-:W-:Y:S02]  /*1790*/  UISETP.NE.AND UP1, UPT, UR27, 0x1, UPT ;  /* 0x000000011b00788c */ /* 0x000fe4000bf25270 */
[----:B------:R-:W-:Y:S02]  /*17a0*/  UISETP.NE.AND UP0, UPT, UR18, 0x2, UPT ;  /* 0x000000021200788c */ /* 0x000fe4000bf05270 */
[----:B------:R-:W-:Y:S02]  /*17b0*/  ULOP3.LUT UR24, UR24, 0x800, URZ, 0xc0, !UPT ;  /* 0x0000080018187892 */ /* 0x000fe4000f8ec0ff */
[----:B------:R-:W-:-:S03]  /*17c0*/  USHF.L.U32 UR21, UR29, UR25, URZ ;  /* 0x000000191d157299 */ /* 0x000fc600080006ff */
[----:B------:R-:W-:Y:S09]  /*17d0*/  BRA.U UP1, `(.L_x_20) ;  /* 0x0000000101447547 */ /* 0x000ff2000b800000 */
[----:B------:R-:W1:Y:S01]  /*17e0*/  LDCU.128 UR8, c[0x0][0xb10] ;  /* 0x00016200ff0877ac */ /* 0x000e620008000c00 */
[----:B------:R-:W2:Y:S01]  /*17f0*/  LDCU UR12, c[0x0][0xb0c] ;  /* 0x00016180ff0c77ac */ /* 0x000ea20008000800 */
[----:B------:R-:W3:Y:S01]  /*1800*/  LDCU UR13, c[0x0][0xb20] ;  /* 0x00016400ff0d77ac */ /* 0x000ee20008000800 */
[----:B-1----:R-:W-:Y:S02]  /*1810*/  UIMAD.WIDE.U32 UR6, UR20, UR8, URZ ;  /* 0x00000008140672a5 */ /* 0x002fe4000f8e00ff */
[----:B------:R-:W-:Y:S02]  /*1820*/  UIMAD.WIDE.U32 UR4, UR30, UR11, URZ ;  /* 0x0000000b1e0472a5 */ /* 0x000fe4000f8e00ff */
[----:B--2---:R-:W-:Y:S02]  /*1830*/  UISETP.NE.AND UP2, UPT, UR12, 0x1, UPT ;  /* 0x000000010c00788c */ /* 0x004fe4000bf45270 */
[----:B------:R-:W-:Y:S01]  /*1840*/  UISETP.NE.AND UP1, UPT, UR10, 0x1, UPT ;  /* 0x000000010a00788c */ /* 0x000fe2000bf25270 */
[----:B------:R-:W-:-:S02]  /*1850*/  UMOV UR6, UR7 ;  /* 0x0000000700067c82 */ /* 0x000fc40008000000 */
[----:B------:R-:W-:Y:S01]  /*1860*/  UMOV UR4, UR5 ;  /* 0x0000000500047c82 */ /* 0x000fe20008000000 */
[----:B------:R-:W-:Y:S02]  /*1870*/  USHF.R.U32.HI UR6, URZ, UR9, UR6 ;  /* 0x00000009ff067299 */ /* 0x000fe40008011606 */
[----:B---3--:R-:W-:Y:S02]  /*1880*/  USHF.R.U32.HI UR4, URZ, UR13, UR4 ;  /* 0x0000000dff047299 */ /* 0x008fe40008011604 */
[----:B------:R-:W-:Y:S02]  /*1890*/  USEL UR5, UR20, UR6, !UP2 ;  /* 0x0000000614057287 */ /* 0x000fe4000d000000 */
[----:B------:R-:W-:-:S04]  /*18a0*/  USEL UR4, UR30, UR4, !UP1 ;  /* 0x000000041e047287 */ /* 0x000fc8000c800000 */
[----:B------:R-:W-:Y:S02]  /*18b0*/  UIADD3 UR6, UPT, UPT, -UR4, UR5, URZ ;  /* 0x0000000504067290 */ /* 0x000fe4000fffe1ff */
[----:B------:R-:W-:Y:S02]  /*18c0*/  UIADD3 UR4, UPT, UPT, UR4, -UR5, URZ ;  /* 0x8000000504047290 */ /* 0x000fe4000fffe0ff */
[----:B------:R-:W-:Y:S02]  /*18d0*/  UIMAD UR30, UR6, UR10, UR30 ;  /* 0x0000000a061e72a4 */ /* 0x000fe4000f8e021e */
[----:B------:R-:W-:-:S12]  /*18e0*/  UIMAD UR20, UR4, UR12, UR20 ;  /* 0x0000000c041472a4 */ /* 0x000fd8000f8e0214 */
.L_x_20:
[----:B------:R-:W-:Y:S05]  /*18f0*/  BRA.U !UP5, `(.L_x_21) ;  /* 0x000000010d0c7547 */ /* 0x000fea000b800000 */
[----:B------:R-:W-:Y:S01]  /*1900*/  UCGABAR_WAIT ;  /* 0x0000000000007dc7 */ /* 0x000fe20008000000 */
[----:B------:R-:W-:Y:S01]  /*1910*/  CCTL.IVALL ;  /* 0x00000000ff00798f */ /* 0x000fe20002000000 */
[----:B------:R-:W-:Y:S05]  /*1920*/  BRA `(.L_x_22) ;  /* 0x0000000000047947 */ /* 0x000fea0003800000 */
.L_x_21:
[----:B------:R-:W-:Y:S06]  /*1930*/  BAR.SYNC.DEFER_BLOCKING 0x0 ;  /* 0x0000000000007b1d */ /* 0x000fec0000010000 */
.L_x_22:
[----:B------:R-:W-:Y:S05]  /*1940*/  BRA.U UP0, `(.L_x_23) ;  /* 0x00000019009c7547 */ /* 0x000fea000b800000 */
[----:B------:R-:W1:Y:S01]  /*1950*/  LDCU UR6, c[0x0][0x38c] ;  /* 0x00007180ff0677ac */ /* 0x000e620008000800 */
[----:B------:R-:W-:Y:S01]  /*1960*/  PLOP3.LUT P1, PT, PT, PT, UP3, 0x80, 0x8 ;  /* 0x000000000008781c */ /* 0x000fe20003f2f038 */
[----:B------:R-:W-:Y:S01]  /*1970*/  IMAD.MOV.U32 R12, RZ, RZ, 0x1 ;  /* 0x00000001ff0c7424 */ /* 0x000fe200078e00ff */
[----:B------:R-:W-:Y:S01]  /*1980*/  ISETP.NE.AND P2, PT, R0, RZ, P3 ;  /* 0x000000ff0000720c */ /* 0x000fe20001f45270 */
[----:B------:R-:W-:Y:S01]  /*1990*/  USHF.L.U32 UR7, UR28, 0x6, URZ ;  /* 0x000000061c077899 */ /* 0x000fe200080006ff */
[----:B------:R-:W-:Y:S01]  /*19a0*/  PLOP3.LUT P1, PT, P1, PT, PT, 0x8, 0x80 ;  /* 0x000000000080781c */ /* 0x000fe20000f2e170 */
[----:B------:R-:W-:Y:S01]  /*19b0*/  USHF.L.U32 UR47, UR28, 0x7, URZ ;  /* 0x000000071c2f7899 */ /* 0x000fe200080006ff */
[----:B------:R-:W-:Y:S01]  /*19c0*/  CS2R R10, SRZ ;  /* 0x00000000000a7805 */ /* 0x000fe2000001ff00 */
[----:B------:R-:W-:Y:S01]  /*19d0*/  UISETP.NE.AND UP1, UPT, UR18, URZ, UPT ;  /* 0x000000ff1200728c */ /* 0x000fe2000bf25270 */
[----:B------:R-:W-:Y:S01]  /*19e0*/  IMAD.MOV.U32 R9, RZ, RZ, RZ ;  /* 0x000000ffff097224 */ /* 0x000fe200078e00ff */
[----:B------:R-:W2:Y:S01]  /*19f0*/  LDCU UR39, c[0x0][0x370] ;  /* 0x00006e00ff2777ac */ /* 0x000ea20008000800 */
[----:B------:R-:W-:Y:S01]  /*1a00*/  IMAD.MOV.U32 R8, RZ, RZ, 0x1 ;  /* 0x00000001ff087424 */ /* 0x000fe200078e00ff */
[----:B------:R-:W3:Y:S01]  /*1a10*/  LDCU.64 UR26, c[0x0][0x348] ;  /* 0x00006900ff1a77ac */ /* 0x000ee20008000a00 */
[----:B-1----:R-:W-:-:S02]  /*1a20*/  UIADD3 UR5, UPT, UPT, UR6, 0x3f, URZ ;  /* 0x0000003f06057890 */ /* 0x002fc4000fffe0ff */
[----:B------:R-:W-:Y:S02]  /*1a30*/  UIADD3 UR48, UPT, UPT, UR6, 0x7e, URZ ;  /* 0x0000007e06307890 */ /* 0x000fe4000fffe0ff */
[----:B------:R-:W-:Y:S01]  /*1a40*/  USHF.R.S32.HI UR4, URZ, 0x1f, UR5 ;  /* 0x0000001fff047899 */ /* 0x000fe20008011405 */
[----:B------:R-:W1:Y:S03]  /*1a50*/  LDCU UR38, c[0x0][0x374] ;  /* 0x00006e80ff2677ac */ /* 0x000e660008000800 */
[----:B------:R-:W-:Y:S02]  /*1a60*/  ULEA.HI UR4, UR4, UR5, URZ, 0x6 ;  /* 0x0000000504047291 */ /* 0x000fe4000f8f30ff */
[----:B------:R-:W-:Y:S02]  /*1a70*/  UIADD3 UR5, UPT, UPT, UR6, -0x1, URZ ;  /* 0xffffffff06057890 */ /* 0x000fe4000fffe0ff */
[----:B------:R-:W-:-:S02]  /*1a80*/  USHF.R.S32.HI UR41, URZ, 0x6, UR4 ;  /* 0x00000006ff297899 */ /* 0x000fc40008011404 */
[----:B------:R-:W-:Y:S02]  /*1a90*/  UISETP.GE.U32.AND UP2, UPT, UR5, -0x7f, UPT ;  /* 0xffffff810500788c */ /* 0x000fe4000bf46070 */
[----:B------:R-:W-:Y:S02]  /*1aa0*/  UISETP.LT.U32.AND UP0, UPT, UR41, 0x10, UPT ;  /* 0x000000102900788c */ /* 0x000fe4000bf01070 */
[----:B------:R-:W-:Y:S02]  /*1ab0*/  ULOP3.LUT UR5, UR7, 0x40, URZ, 0xc0, !UPT ;  /* 0x0000004007057892 */ /* 0x000fe4000f8ec0ff */
[----:B------:R-:W-:Y:S02]  /*1ac0*/  USEL UR40, UR41, 0x10, UP0 ;  /* 0x0000001029287887 */ /* 0x000fe40008000000 */
[----:B------:R-:W-:Y:S02]  /*1ad0*/  ULEA.HI UR43, UR24, UR5, URZ, 0x1a ;  /* 0x00000005182b7291 */ /* 0x000fe4000f8fd0ff */
[----:B------:R-:W-:-:S02]  /*1ae0*/  UIADD3 UR4, UPT, UPT, UR40, -0x1, URZ ;  /* 0xffffffff28047890 */ /* 0x000fc4000fffe0ff */
[----:B------:R-:W-:Y:S02]  /*1af0*/  @UP2 UIADD3 UR4, UPT, UPT, UR40, URZ, URZ ;  /* 0x000000ff28042290 */ /* 0x000fe4000fffe0ff */
[----:B------:R-:W-:Y:S02]  /*1b00*/  ULOP3.LUT UR47, UR47, 0x80, URZ, 0xc0, !UPT ;  /* 0x000000802f2f7892 */ /* 0x000fe4000f8ec0ff */
[----:B------:R-:W-:Y:S02]  /*1b10*/  USEL UR25, UR52, 0x2, UP1 ;  /* 0x0000000234197887 */ /* 0x000fe40008800000 */
[----:B------:R-:W-:Y:S02]  /*1b20*/  UIADD3 UR44, UPT, UPT, UR41, -UR40, URZ ;  /* 0x80000028292c7290 */ /* 0x000fe4000fffe0ff */
[----:B------:R-:W-:Y:S02]  /*1b30*/  UIADD3 UR28, UPT, UPT, UR4, 0x1, URZ ;  /* 0x00000001041c7890 */ /* 0x000fe4000fffe0ff */
[----:B------:R-:W-:Y:S01]  /*1b40*/  UIADD3 UR42, UPT, UPT, -UR4, URZ, URZ ;  /* 0x000000ff042a7290 */ /* 0x000fe2000fffe1ff */
[----:B-123--:R-:W-:-:S11]  /*1b50*/  UMOV UR5, URZ ;  /* 0x000000ff00057c82 */ /* 0x00efd60008000000 */
.L_x_43:
[----:B------:R-:W-:Y:S01]  /*1b60*/  UISETP.NE.AND UP0, UPT, UR46, URZ, UPT ;  /* 0x000000ff2e00728c */ /* 0x000fe2000bf05270 */
[----:B------:R-:W1:Y:S08]  /*1b70*/  S2UR UR46, SR_CgaCtaId ;  /* 0x00000000002e79c3 */ /* 0x000e700000008800 */
[----:B------:R-:W-:Y:S05]  /*1b80*/  BRA.U UP0, `(.L_x_24) ;  /* 0x0000000100347547 */ /* 0x000fea000b800000 */
[----:B------:R-:W2:Y:S01]  /*1b90*/  S2R R0, SR_CgaCtaId ;  /* 0x0000000000007919 */ /* 0x000ea20000008800 */
[----:B------:R-:W-:-:S04]  /*1ba0*/  MOV R2, 0x400 ;  /* 0x0000040000027802 */ /* 0x000fc80000000f00 */
[----:B--2---:R-:W-:Y:S02]  /*1bb0*/  LEA R0, R0, R2, 0x18 ;  /* 0x0000000200007211 */ /* 0x004fe400078ec0ff */
[----:B------:R-:W-:-:S03]  /*1bc0*/  SHF.L.U32 R2, R8, 0x1f, RZ ;  /* 0x0000001f08027819 */ /* 0x000fc600000006ff */
[----:B------:R-:W-:-:S04]  /*1bd0*/  IMAD R0, R9, 0x8, R0 ;  /* 0x0000000809007824 */ /* 0x000fc800078e0200 */
[----:B------:R-:W2:Y:S02]  /*1be0*/  SYNCS.PHASECHK.TRANS64.TRYWAIT P0, [R0+URZ+0x1c0], R2 ;  /* 0x0001c002000075a7 */ /* 0x000ea400080011ff */
[----:B--2---:R-:W-:Y:S05]  /*1bf0*/  @!P0 BRA `(.L_x_25) ;  /* 0x0000008800c48947 */ /* 0x004fea0003800000 */
.L_x_156:
[----:B------:R-:W-:Y:S01]  /*1c00*/  VIADD R9, R9, 0x1 ;  /* 0x0000000109097836 */ /* 0x000fe20000000000 */
[----:B------:R2:W-:Y:S04]  /*1c10*/  SYNCS.ARRIVE.TRANS64.A1T0 RZ, [R0+URZ+0x1b0], RZ ;  /* 0x0001b0ff00ff79a7 */ /* 0x0005e800081000ff */
[----:B------:R-:W-:-:S04]  /*1c20*/  ISETP.NE.AND P0, PT, R9, 0x2, PT ;  /* 0x000000020900780c */ /* 0x000fc80003f05270 */
[----:B------:R-:W-:Y:S02]  /*1c30*/  SEL R9, R9, RZ, P0 ;  /* 0x000000ff09097207 */ /* 0x000fe40000000000 */
[----:B--2---:R-:W-:-:S04]  /*1c40*/  SEL R0, RZ, 0x1, P0 ;  /* 0x00000001ff007807 */ /* 0x004fc80000000000 */
[----:B------:R-:W-:-:S07]  /*1c50*/  LOP3.LUT R8, R8, R0, RZ, 0x3c, !PT ;  /* 0x0000000008087212 */ /* 0x000fce00078e3cff */
.L_x_24:
[----:B------:R-:W-:Y:S01]  /*1c60*/  UMOV UR6, 0x400 ;  /* 0x0000040000067882 */ /* 0x000fe20000000000 */
[----:B------:R-:W-:Y:S01]  /*1c70*/  SHF.L.U32 R0, R12, 0x1f, RZ ;  /* 0x0000001f0c007819 */ /* 0x000fe200000006ff */
[----:B-1----:R-:W-:Y:S02]  /*1c80*/  ULEA UR6, UR46, UR6, 0x18 ;  /* 0x000000062e067291 */ /* 0x002fe4000f8ec0ff */
[----:B------:R-:W-:Y:S02]  /*1c90*/  UISETP.GE.U32.AND UP0, UPT, UR48, 0x7f, UPT ;  /* 0x0000007f3000788c */ /* 0x000fe4000bf06070 */
[----:B------:R-:W-:Y:S02]  /*1ca0*/  ULEA UR4, UR5, UR6, 0x3 ;  /* 0x0000000605047291 */ /* 0x000fe4000f8e18ff */
[----:B------:R-:W-:Y:S01]  /*1cb0*/  ULEA UR11, UR30, UR47, 0x8 ;  /* 0x0000002f1e0b7291 */ /* 0x000fe2000f8e40ff */
[----:B------:R-:W-:-:S06]  /*1cc0*/  UMOV UR7, URZ ;  /* 0x000000ff00077c82 */ /* 0x000fcc0008000000 */
[----:B------:R1:W2:Y:S01]  /*1cd0*/  SYNCS.PHASECHK.TRANS64.TRYWAIT P0, [UR4+0x80], R0 ;  /* 0x00008000ff0075a7 */ /* 0x0002a20008001104 */
[----:B------:R-:W-:-:S04]  /*1ce0*/  ULEA.HI UR4, UR20, UR20, URZ, 0x1 ;  /* 0x0000001414047291 */ /* 0x000fc8000f8f08ff */
[----:B------:R-:W-:-:S04]  /*1cf0*/  USHF.L.U32 UR4, UR4, 0x6, URZ ;  /* 0x0000000604047899 */ /* 0x000fc800080006ff */
[----:B------:R-:W-:-:S04]  /*1d00*/  ULOP3.LUT UR35, UR4, 0xffffff80, URZ, 0xc0, !UPT ;  /* 0xffffff8004237892 */ /* 0x000fc8000f8ec0ff */
[----:B------:R-:W-:Y:S01]  /*1d10*/  UIADD3 UR35, UPT, UPT, UR43, UR35, URZ ;  /* 0x000000232b237290 */ /* 0x000fe2000fffe0ff */
[----:B------:R-:W-:Y:S11]  /*1d20*/  BRA.U !UP0, `(.L_x_26) ;  /* 0x0000000108c47547 */ /* 0x000ff6000b800000 */
[----:B------:R-:W-:Y:S01]  /*1d30*/  UMOV UR13, UR42 ;  /* 0x0000002a000d7c82 */ /* 0x000fe20008000000 */
[----:B------:R-:W-:Y:S01]  /*1d40*/  UMOV UR4, UR5 ;  /* 0x0000000500047c82 */ /* 0x000fe20008000000 */
[----:B------:R-:W-:-:S05]  /*1d50*/  UMOV UR34, URZ ;  /* 0x000000ff00227c82 */ /* 0x000fca0008000000 */
.L_x_32:
[----:B------:R-:W-:Y:S01]  /*1d60*/  ULEA UR33, UR4, UR6, 0x3 ;  /* 0x0000000604217291 */ /* 0x000fe2000f8e18ff */
[----:B--2---:R-:W-:Y:S01]  /*1d70*/  @P3 MOV R2, 0x6000 ;  /* 0x0000600000023802 */ /* 0x004fe20000000f00 */
[----:B--234-:R-:W-:Y:S10]  /*1d80*/  @P0 BRA `(.L_x_27) ;  /* 0x00000000000c0947 */ /* 0x01cff40003800000 */
[----:B------:R-:W-:-:S04]  /*1d90*/  SHF.L.U32 R3, R12, 0x1f, RZ ;  /* 0x0000001f0c037819 */ /* 0x000fc800000006ff */
[----:B------:R-:W2:Y:S02]  /*1da0*/  SYNCS.PHASECHK.TRANS64.TRYWAIT P0, [UR33+0x80], R3 ;  /* 0x00008003ff0075a7 */ /* 0x000ea40008001121 */
[----:B--2---:R-:W-:Y:S05]  /*1db0*/  @!P0 BRA `(.L_x_28) ;  /* 0x0000008800688947 */ /* 0x004fea0003800000 */
.L_x_27:
[----:B------:R2:W-:Y:S01]  /*1dc0*/  @P3 SYNCS.ARRIVE.TRANS64 RZ, [UR33], R2 ;  /* 0x00000002ffff39a7 */ /* 0x0005e20008000021 */
[----:B------:R-:W-:Y:S02]  /*1dd0*/  ULOP3.LUT UR5, UR25, 0x2, URZ, 0xfc, !UPT ;  /* 0x0000000219057892 */ /* 0x000fe4000f8efcff */
[----:B------:R-:W-:Y:S02]  /*1de0*/  UIADD3 UR13, UPT, UPT, UR13, 0x1, URZ ;  /* 0x000000010d0d7890 */ /* 0x000fe4000fffe0ff */
[----:B------:R-:W-:Y:S02]  /*1df0*/  UISETP.NE.AND UP0, UPT, UR5, 0x2, UPT ;  /* 0x000000020500788c */ /* 0x000fe4000bf05270 */
[----:B------:R-:W-:-:S07]  /*1e00*/  UISETP.NE.AND UP2, UPT, UR13, 0x1, UPT ;  /* 0x000000010d00788c */ /* 0x000fce000bf45270 */
[----:B------:R-:W-:Y:S05]  /*1e10*/  BRA.U UP0, `(.L_x_29) ;  /* 0x0000000100047547 */ /* 0x000fea000b800000 */
[----:B------:R-:W-:Y:S05]  /*1e20*/  BPT.TRAP 0x1 ;  /* 0x000000040000795c */ /* 0x000fea0000300000 */
.L_x_29:
[----:B------:R-:W-:Y:S04]  /*1e30*/  BSSY.RECONVERGENT B0, `(.L_x_30) ;  /* 0x0000003000007945 */ /* 0x000fe80003800200 */
[----:B------:R-:W-:Y:S05]  /*1e40*/  @!P2 BRA `(.L_x_31) ;  /* 0x000000000004a947 */ /* 0x000fea0003800000 */
[----:B------:R-:W-:Y:S05]  /*1e50*/  BPT.TRAP 0x1 ;  /* 0x000000040000795c */ /* 0x000fea0000300000 */
.L_x_31:
[----:B------:R-:W-:Y:S05]  /*1e60*/  BSYNC.RECONVERGENT B0 ;  /* 0x0000000000007941 */ /* 0x000fea0003800200 */
.L_x_30:
[----:B------:R-:W-:Y:S02]  /*1e70*/  UIADD3 UR5, UPT, UPT, UR4, 0x1, URZ ;  /* 0x0000000104057890 */ /* 0x000fe4000fffe0ff */
[----:B------:R-:W-:Y:S02]  /*1e80*/  ULEA UR32, UR4, UR24, 0xc ;  /* 0x0000001804207291 */ /* 0x000fe4000f8e60ff */
[----:B------:R-:W-:Y:S02]  /*1e90*/  UISETP.NE.AND UP0, UPT, UR5, 0x10, UPT ;  /* 0x000000100500788c */ /* 0x000fe4000bf05270 */
[----:B------:R-:W-:Y:S02]  /*1ea0*/  UIADD3 UR16, UP1, UPT, UR26, 0x80, URZ ;  /* 0x000000801a107890 */ /* 0x000fe4000ff3e0ff */
[----:B------:R-:W-:Y:S02]  /*1eb0*/  USEL UR8, URZ, 0x1, UP0 ;  /* 0x00000001ff087887 */ /* 0x000fe40008000000 */
[----:B------:R-:W-:-:S02]  /*1ec0*/  USEL UR5, UR5, URZ, UP0 ;  /* 0x000000ff05057287 */ /* 0x000fc40008000000 */
[----:B------:R-:W-:Y:S02]  /*1ed0*/  UIADD3 UR14, UP0, UPT, UR26, 0x180, URZ ;  /* 0x000001801a0e7890 */ /* 0x000fe4000ff1e0ff */
[----:B------:R-:W-:Y:S01]  /*1ee0*/  LOP3.LUT R12, R12, UR8, RZ, 0x3c, !PT ;  /* 0x000000080c0c7c12 */ /* 0x000fe2000f8e3cff */
[----:B------:R-:W-:Y:S02]  /*1ef0*/  ULEA UR8, UR4, UR6, 0xd ;  /* 0x0000000604087291 */ /* 0x000fe4000f8e68ff */
[----:B------:R-:W-:Y:S01]  /*1f00*/  ULEA UR7, UR5, UR6, 0x3 ;  /* 0x0000000605077291 */ /* 0x000fe2000f8e18ff */
[----:B-1----:R-:W-:Y:S01]  /*1f10*/  SHF.L.U32 R0, R12, 0x1f, RZ ;  /* 0x0000001f0c007819 */ /* 0x002fe200000006ff */
[----:B------:R-:W-:Y:S02]  /*1f20*/  ULOP3.LUT UR33, UR33, 0xfefffff8, URZ, 0xc0, !UPT ;  /* 0xfefffff821217892 */ /* 0x000fe4000f8ec0ff */
[----:B------:R-:W-:Y:S02]  /*1f30*/  UIADD3.X UR17, UPT, UPT, URZ, UR27, URZ, UP1, !UPT ;  /* 0x0000001bff117290 */ /* 0x000fe40008ffe4ff */
[----:B------:R-:W-:-:S02]  /*1f40*/  UIADD3 UR32, UPT, UPT, UR6, 0x6400, UR32 ;  /* 0x0000640006207890 */ /* 0x000fc4000fffe020 */
[----:B------:R-:W-:Y:S01]  /*1f50*/  UPRMT UR4, URZ, 0x5410, UR21 ;  /* 0x00005410ff047896 */ /* 0x000fe20008000015 */
[----:B------:R3:W4:Y:S01]  /*1f60*/  SYNCS.PHASECHK.TRANS64.TRYWAIT P0, [UR7+0x80], R0 ;  /* 0x00008000ff0075a7 */ /* 0x0007220008001107 */
[----:B------:R-:W-:Y:S02]  /*1f70*/  UIADD3 UR8, UPT, UPT, UR8, 0x16400, URZ ;  /* 0x0001640008087890 */ /* 0x000fe4000fffe0ff */
[----:B------:R-:W-:Y:S01]  /*1f80*/  UIADD3.X UR15, UPT, UPT, URZ, UR27, URZ, UP0, !UPT ;  /* 0x0000001bff0f7290 */ /* 0x000fe200087fe4ff */
[----:B------:R-:W-:Y:S01]  /*1f90*/  UMOV UR18, 0x0 ;  /* 0x0000000000127882 */ /* 0x000fe20000000000 */
[----:B------:R-:W-:Y:S01]  /*1fa0*/  UMOV UR19, 0x10000000 ;  /* 0x1000000000137882 */ /* 0x000fe20000000000 */
[----:B------:R-:W-:Y:S01]  /*1fb0*/  UMOV UR10, UR34 ;  /* 0x00000022000a7c82 */ /* 0x000fe20008000000 */
[----:B------:R-:W-:Y:S01]  /*1fc0*/  UMOV UR12, UR36 ;  /* 0x00000024000c7c82 */ /* 0x000fe20008000000 */
[----:B------:R-:W-:Y:S01]  /*1fd0*/  UMOV UR9, UR33 ;  /* 0x0000002100097c82 */ /* 0x000fe20008000000 */
[----:B------:R1:W-:Y:S01]  /*1fe0*/  UTMALDG.3D.MULTICAST.2CTA [UR32], [UR16], UR4, desc[UR18] ;  /* 0x00001220100073b4 */ /* 0x0003e20008211804 */
[----:B------:R-:W-:-:S02]  /*1ff0*/  UMOV UR7, UR28 ;  /* 0x0000001c00077c82 */ /* 0x000fc40008000000 */
[----:B------:R3:W-:Y:S01]  /*2000*/  UTMALDG.3D.2CTA [UR8], [UR14], desc[UR18] ;  /* 0x000012080e0075b4 */ /* 0x0007e20008211000 */
[----:B-1----:R-:W-:Y:S01]  /*2010*/  UIADD3 UR34, UPT, UPT, UR34, 0x40, URZ ;  /* 0x0000004022227890 */ /* 0x002fe2000fffe0ff */
[----:B------:R-:W-:Y:S01]  /*2020*/  UMOV UR4, UR5 ;  /* 0x0000000500047c82 */ /* 0x000fe20008000000 */
[----:B------:R-:W-:Y:S10]  /*2030*/  BRA.U UP2, `(.L_x_32) ;  /* 0xfffffffd02487547 */ /* 0x000ff4000b83ffff */
.L_x_26:
[----:B------:R-:W-:Y:S01]  /*2040*/  ULEA UR4, UR5, UR6, 0x3 ;  /* 0x0000000605047291 */ /* 0x000fe2000f8e18ff */
[----:B-1-3--:R-:W-:Y:S01]  /*2050*/  SHF.L.U32 R0, R12, 0x1f, RZ ;  /* 0x0000001f0c007819 */ /* 0x00afe200000006ff */
[----:B------:R-:W-:Y:S01]  /*2060*/  @!P1 SYNCS.ARRIVE.TRANS64.A1T0 RZ, [UR6+0x148], RZ ;  /* 0x000148ffffff99a7 */ /* 0x000fe20008100006 */
[----:B------:R-:W-:-:S06]  /*2070*/  UISETP.GT.AND UP0, UPT, UR41, UR40, UPT ;  /* 0x000000282900728c */ /* 0x000fcc000bf04270 */
[----:B--2-4-:R1:W2:Y:S03]  /*2080*/  SYNCS.PHASECHK.TRANS64.TRYWAIT P0, [UR4+0x80], R0 ;  /* 0x00008000ff0075a7 */ /* 0x0142a60008001104 */
[----:B------:R-:W-:Y:S05]  /*2090*/  BRA.U !UP0, `(.L_x_33) ;  /* 0x0000000108c47547 */ /* 0x000fea000b800000 */
[----:B------:R-:W-:Y:S01]  /*20a0*/  UIADD3 UR13, UPT, UPT, UR44, UR7, URZ ;  /* 0x000000072c0d7290 */ /* 0x000fe2000fffe0ff */
[----:B------:R-:W-:-:S11]  /*20b0*/  UMOV UR4, UR5 ;  /* 0x0000000500047c82 */ /* 0x000fd60008000000 */
.L_x_39:
[----:B------:R-:W-:Y:S01]  /*20c0*/  ULEA UR17, UR4, UR6, 0x3 ;  /* 0x0000000604117291 */ /* 0x000fe2000f8e18ff */
[----:B--2---:R-:W-:Y:S01]  /*20d0*/  @P3 MOV R2, 0x6000 ;  /* 0x0000600000023802 */ /* 0x004fe20000000f00 */
[----:B--2-4-:R-:W-:Y:S10]  /*20e0*/  @P0 BRA `(.L_x_34) ;  /* 0x00000000000c0947 */ /* 0x014ff40003800000 */
[----:B------:R-:W-:-:S04]  /*20f0*/  SHF.L.U32 R3, R12, 0x1f, RZ ;  /* 0x0000001f0c037819 */ /* 0x000fc800000006ff */
[----:B------:R-:W2:Y:S02]  /*2100*/  SYNCS.PHASECHK.TRANS64.TRYWAIT P0, [UR17+0x80], R3 ;  /* 0x00008003ff0075a7 */ /* 0x000ea40008001111 */
[----:B--2---:R-:W-:Y:S05]  /*2110*/  @!P0 BRA `(.L_x_35) ;  /* 0x0000008400a88947 */ /* 0x004fea0003800000 */
.L_x_34:
[----:B------:R2:W-:Y:S01]  /*2120*/  @P3 SYNCS.ARRIVE.TRANS64 RZ, [UR17], R2 ;  /* 0x00000002ffff39a7 */ /* 0x0005e20008000011 */
[----:B------:R-:W-:-:S04]  /*2130*/  ULOP3.LUT UR5, UR25, 0x2, URZ, 0xfc, !UPT ;  /* 0x0000000219057892 */ /* 0x000fc8000f8efcff */
[----:B------:R-:W-:-:S09]  /*2140*/  UISETP.NE.AND UP0, UPT, UR5, 0x2, UPT ;  /* 0x000000020500788c */ /* 0x000fd2000bf05270 */
[----:B------:R-:W-:Y:S05]  /*2150*/  BRA.U UP0, `(.L_x_36) ;  /* 0x0000000100047547 */ /* 0x000fea000b800000 */
[----:B------:R-:W-:Y:S05]  /*2160*/  BPT.TRAP 0x1 ;  /* 0x000000040000795c */ /* 0x000fea0000300000 */
.L_x_36:
[----:B------:R-:W-:Y:S04]  /*2170*/  BSSY.RECONVERGENT B0, `(.L_x_37) ;  /* 0x0000003000007945 */ /* 0x000fe80003800200 */
[----:B------:R-:W-:Y:S05]  /*2180*/  @!P2 BRA `(.L_x_38) ;  /* 0x000000000004a947 */ /* 0x000fea0003800000 */
[----:B------:R-:W-:Y:S05]  /*2190*/  BPT.TRAP 0x1 ;  /* 0x000000040000795c */ /* 0x000fea0000300000 */
.L_x_38:
[----:B------:R-:W-:Y:S05]  /*21a0*/  BSYNC.RECONVERGENT B0 ;  /* 0x0000000000007941 */ /* 0x000fea0003800200 */
.L_x_37:
[----:B------:R-:W-:Y:S02]  /*21b0*/  UIADD3 UR5, UPT, UPT, UR4, 0x1, URZ ;  /* 0x0000000104057890 */ /* 0x000fe4000fffe0ff */
[----:B------:R-:W-:Y:S02]  /*21c0*/  ULEA UR16, UR4, UR24, 0xc ;  /* 0x0000001804107291 */ /* 0x000fe4000f8e60ff */
[----:B------:R-:W-:Y:S02]  /*21d0*/  UISETP.NE.AND UP0, UPT, UR5, 0x10, UPT ;  /* 0x000000100500788c */ /* 0x000fe4000bf05270 */
[----:B------:R-:W-:Y:S02]  /*21e0*/  UIADD3 UR22, UP1, UPT, UR26, 0x80, URZ ;  /* 0x000000801a167890 */ /* 0x000fe4000ff3e0ff */
[----:B------:R-:W-:Y:S02]  /*21f0*/  USEL UR9, URZ, 0x1, UP0 ;  /* 0x00000001ff097887 */ /* 0x000fe40008000000 */
[----:B------:R-:W-:-:S02]  /*2200*/  USEL UR5, UR5, URZ, UP0 ;  /* 0x000000ff05057287 */ /* 0x000fc40008000000 */
[----:B------:R-:W-:Y:S02]  /*2210*/  UIADD3 UR14, UP0, UPT, UR26, 0x180, URZ ;  /* 0x000001801a0e7890 */ /* 0x000fe4000ff1e0ff */
[----:B------:R-:W-:Y:S01]  /*2220*/  ULEA UR8, UR5, UR6, 0x3 ;  /* 0x0000000605087291 */ /* 0x000fe2000f8e18ff */
[----:B------:R-:W-:Y:S01]  /*2230*/  LOP3.LUT R12, R12, UR9, RZ, 0x3c, !PT ;  /* 0x000000090c0c7c12 */ /* 0x000fe2000f8e3cff */
[----:B------:R-:W-:Y:S02]  /*2240*/  USHF.L.U32 UR18, UR7, 0x6, URZ ;  /* 0x0000000607127899 */ /* 0x000fe400080006ff */
[----:B------:R-:W-:Y:S01]  /*2250*/  ULOP3.LUT UR17, UR17, 0xfefffff8, URZ, 0xc0, !UPT ;  /* 0xfefffff811117892 */ /* 0x000fe2000f8ec0ff */
[----:B-1----:R-:W-:Y:S01]  /*2260*/  SHF.L.U32 R0, R12, 0x1f, RZ ;  /* 0x0000001f0c007819 */ /* 0x002fe200000006ff */
[----:B------:R-:W-:Y:S02]  /*2270*/  UIADD3 UR16, UPT, UPT, UR6, 0x6400, UR16 ;  /* 0x0000640006107890 */ /* 0x000fe4000fffe010 */
[----:B------:R-:W-:Y:S01]  /*2280*/  UIADD3.X UR23, UPT, UPT, URZ, UR27, URZ, UP1, !UPT ;  /* 0x0000001bff177290 */ /* 0x000fe20008ffe4ff */
[----:B------:R3:W4:Y:S01]  /*2290*/  SYNCS.PHASECHK.TRANS64.TRYWAIT P0, [UR8+0x80], R0 ;  /* 0x00008000ff0075a7 */ /* 0x0007220008001108 */
[----:B------:R-:W-:-:S02]  /*22a0*/  ULEA UR8, UR4, UR6, 0xd ;  /* 0x0000000604087291 */ /* 0x000fc4000f8e68ff */
[----:B------:R-:W-:Y:S02]  /*22b0*/  UPRMT UR4, URZ, 0x5410, UR21 ;  /* 0x00005410ff047896 */ /* 0x000fe40008000015 */
[----:B------:R-:W-:Y:S02]  /*22c0*/  UIADD3 UR8, UPT, UPT, UR8, 0x16400, URZ ;  /* 0x0001640008087890 */ /* 0x000fe4000fffe0ff */
[----:B------:R-:W-:Y:S01]  /*22d0*/  UIADD3.X UR15, UPT, UPT, URZ, UR27, URZ, UP0, !UPT ;  /* 0x0000001bff0f7290 */ /* 0x000fe200087fe4ff */
[----:B------:R-:W-:Y:S01]  /*22e0*/  UMOV UR30, 0x0 ;  /* 0x00000000001e7882 */ /* 0x000fe20000000000 */
[----:B------:R-:W-:Y:S01]  /*22f0*/  UMOV UR31, 0x10000000 ;  /* 0x10000000001f7882 */ /* 0x000fe20000000000 */
[----:B------:R-:W-:Y:S01]  /*2300*/  UMOV UR19, UR35 ;  /* 0x0000002300137c82 */ /* 0x000fe20008000000 */
[----:B------:R-:W-:Y:S01]  /*2310*/  UMOV UR20, UR36 ;  /* 0x0000002400147c82 */ /* 0x000fe20008000000 */
[----:B------:R-:W-:Y:S01]  /*2320*/  UMOV UR12, UR36 ;  /* 0x00000024000c7c82 */ /* 0x000fe20008000000 */
[----:B------:R-:W-:Y:S01]  /*2330*/  UMOV UR9, UR17 ;  /* 0x0000001100097c82 */ /* 0x000fe20008000000 */
[----:B------:R-:W-:Y:S01]  /*2340*/  UMOV UR10, UR18 ;  /* 0x00000012000a7c82 */ /* 0x000fe20008000000 */
[----:B------:R1:W-:Y:S01]  /*2350*/  UTMALDG.3D.MULTICAST.2CTA [UR16], [UR22], UR4, desc[UR30] ;  /* 0x00001e10160073b4 */ /* 0x0003e20008211804 */
[----:B------:R-:W-:-:S04]  /*2360*/  UIADD3 UR7, UPT, UPT, UR7, 0x1, URZ ;  /* 0x0000000107077890 */ /* 0x000fc8000fffe0ff */
[----:B------:R-:W-:Y:S01]  /*2370*/  UISETP.NE.AND UP0, UPT, UR7, UR13, UPT ;  /* 0x0000000d0700728c */ /* 0x000fe2000bf05270 */
[----:B------:R3:W-:Y:S01]  /*2380*/  UTMALDG.3D.2CTA [UR8], [UR14], desc[UR30] ;  /* 0x00001e080e0075b4 */ /* 0x0007e20008211000 */
[----:B-1----:R-:W-:-:S07]  /*2390*/  UMOV UR4, UR5 ;  /* 0x0000000500047c82 */ /* 0x002fce0008000000 */
[----:B---3--:R-:W-:Y:S05]  /*23a0*/  BRA.U UP0, `(.L_x_39) ;  /* 0xfffffffd00447547 */ /* 0x008fea000b83ffff */
.L_x_33:
[C---:B------:R-:W-:Y:S01]  /*23b0*/  LEA R3, R11.reuse, UR6, 0x3 ;  /* 0x000000060b037c11 */ /* 0x040fe2000f8e18ff */
[----:B------:R-:W-:Y:S01]  /*23c0*/  NOP ;  /* 0x0000000000007918 */ /* 0x000fe20000000000 */
[----:B-1----:R-:W-:Y:S02]  /*23d0*/  SHF.L.U32 R0, R10, 0x1f, RZ ;  /* 0x0000001f0a007819 */ /* 0x002fe400000006ff */
[----:B------:R-:W-:Y:S02]  /*23e0*/  LEA R4, R11, UR6, 0x4 ;  /* 0x000000060b047c11 */ /* 0x000fe4000f8e20ff */
[----:B--2-4-:R-:W1:Y:S02]  /*23f0*/  SYNCS.PHASECHK.TRANS64.TRYWAIT P0, [R3+URZ+0x150], R0 ;  /* 0x00015000030075a7 */ /* 0x014e6400080011ff */
[----:B-1----:R-:W-:Y:S05]  /*2400*/  @!P0 BRA `(.L_x_40) ;  /* 0x0000008400048947 */ /* 0x002fea0003800000 */
.L_x_159:
[----:B------:R-:W2:Y:S01]  /*2410*/  LDS.128 R4, [R4+0x1e0] ;  /* 0x0001e00004047984 */ /* 0x000ea20000000c00 */
[----:B------:R-:W-:Y:S01]  /*2420*/  UISETP.GE.AND UP0, UPT, UR45, 0x1, UPT ;  /* 0x000000012d00788c */ /* 0x000fe2000bf06270 */
[----:B------:R-:W-:Y:S01]  /*2430*/  @!PT LDS RZ, [RZ] ;  /* 0x00000000fffff984 */ /* 0x000fe20000000800 */
[----:B------:R-:W-:Y:S01]  /*2440*/  @!PT LDS RZ, [RZ] ;  /* 0x00000000fffff984 */ /* 0x000fe20000000800 */
[----:B------:R-:W-:Y:S01]  /*2450*/  @!PT LDS RZ, [RZ] ;  /* 0x00000000fffff984 */ /* 0x000fe20000000800 */
[----:B------:R-:W-:Y:S01]  /*2460*/  @!PT LDS RZ, [RZ] ;  /* 0x00000000fffff984 */ /* 0x000fe20000000800 */
[----:B------:R3:W-:Y:S06]  /*2470*/  MEMBAR.ALL.CTA ;  /* 0x0000000000007992 */ /* 0x0007ec0000008000 */
[----:B---3--:R-:W3:Y:S01]  /*2480*/  FENCE.VIEW.ASYNC.S ;  /* 0x00000000000073c6 */ /* 0x008ee20000000000 */
[----:B--2---:R-:W-:-:S13]  /*2490*/  LOP3.LUT P0, RZ, R6, 0x1, RZ, 0xc0, !PT ;  /* 0x0000000106ff7812 */ /* 0x004fda000780c0ff */
[----:B---3--:R-:W-:Y:S01]  /*24a0*/  VOTEU.ANY UP1, P0 ;  /* 0x0000000000ff7886 */ /* 0x008fe20000020100 */
[----:B------:R-:W-:-:S13]  /*24b0*/  PLOP3.LUT P0, PT, PT, PT, UP1, 0x80, 0x8 ;  /* 0x000000000008781c */ /* 0x000fda0003f0f018 */
[----:B-1----:R-:W-:Y:S02]  /*24c0*/  @P0 LOP3.LUT R0, R5, 0xffff, RZ, 0xc0, !PT ;  /* 0x0000ffff05000812 */ /* 0x002fe400078ec0ff */
[----:B------:R-:W-:Y:S02]  /*24d0*/  @P0 MOV R2, R4 ;  /* 0x0000000400020202 */ /* 0x000fe40000000f00 */
[----:B------:R-:W-:Y:S01]  /*24e0*/  @P0 R2UR UR7, R0 ;  /* 0x00000000000702ca */ /* 0x000fe200000e0000 */
[----:B------:R-:W-:Y:S01]  /*24f0*/  VIADD R0, R3, 0x160 ;  /* 0x0000016003007836 */ /* 0x000fe20000000000 */
[----:B------:R-:W-:Y:S02]  /*2500*/  @P0 SHF.R.U32.HI R4, RZ, 0x10, R5 ;  /* 0x00000010ff040819 */ /* 0x000fe40000011605 */
[----:B------:R-:W-:Y:S02]  /*2510*/  @P0 R2UR UR8, R2 ;  /* 0x00000000020802ca */ /* 0x000fe400000e0000 */
[----:B------:R-:W-:-:S02]  /*2520*/  PRMT R0, RZ, 0x654, R0 ;  /* 0x00000654ff007816 */ /* 0x000fc40000000000 */
[----:B------:R-:W-:Y:S02]  /*2530*/  @P0 R2UR UR4, R4 ;  /* 0x00000000040402ca */ /* 0x000fe400000e0000 */
[----:B------:R1:W-:Y:S03]  /*2540*/  SYNCS.ARRIVE.TRANS64.RED.A1T0 RZ, [R0+URZ], RZ ;  /* 0x000000ff00ff79a7 */ /* 0x0003e600081004ff */
[----:B------:R-:W-:-:S04]  /*2550*/  @UP1 UMOV UR29, UR7 ;  /* 0x00000007001d1c82 */ /* 0x000fc80008000000 */
[----:B------:R-:W-:-:S04]  /*2560*/  @UP1 UMOV UR37, UR8 ;  /* 0x0000000800251c82 */ /* 0x000fc80008000000 */
[----:B------:R-:W-:Y:S01]  /*2570*/  @UP1 UMOV UR36, UR4 ;  /* 0x0000000400241c82 */ /* 0x000fe20008000000 */
[----:B------:R-:W-:Y:S05]  /*2580*/  BRA.U !UP0, `(.L_x_41) ;  /* 0x0000000108d47547 */ /* 0x000fea000b800000 */
[----:B------:R-:W2:Y:S01]  /*2590*/  LDCU.128 UR12, c[0x0][0xb10] ;  /* 0x00016200ff0c77ac */ /* 0x000ea20008000c00 */
[----:B------:R-:W3:Y:S01]  /*25a0*/  LDCU UR30, c[0x0][0xb20] ;  /* 0x00016400ff1e77ac */ /* 0x000ee20008000800 */
[----:B------:R-:W4:Y:S01]  /*25b0*/  LDCU UR20, c[0x0][0xb0c] ;  /* 0x00016180ff1477ac */ /* 0x000f220008000800 */
[----:B------:R-:W1:Y:S01]  /*25c0*/  LDCU.64 UR10, c[0x0][0xb28] ;  /* 0x00016500ff0a77ac */ /* 0x000e620008000a00 */
[----:B------:R-:W-:Y:S02]  /*25d0*/  UISETP.NE.AND UP3, UPT, UR45, 0x1, UPT ;  /* 0x000000012d00788c */ /* 0x000fe4000bf65270 */
[----:B--2---:R-:W-:Y:S02]  /*25e0*/  UIMAD.WIDE.U32 UR16, UR38, UR15, URZ ;  /* 0x0000000f261072a5 */ /* 0x004fe4000f8e00ff */
[----:B------:R-:W-:Y:S02]  /*25f0*/  UIMAD.WIDE.U32 UR8, UR39, UR12, URZ ;  /* 0x0000000c270872a5 */ /* 0x000fe4000f8e00ff */
[----:B------:R-:W-:-:S02]  /*2600*/  UISETP.NE.AND UP0, UPT, UR14, 0x1, UPT ;  /* 0x000000010e00788c */ /* 0x000fc4000bf05270 */
[----:B------:R-:W-:Y:S01]  /*2610*/  UIMAD.WIDE.U32 UR22, UR29, UR15, URZ ;  /* 0x0000000f1d1672a5 */ /* 0x000fe2000f8e00ff */
[----:B------:R-:W-:Y:S02]  /*2620*/  UMOV UR16, UR17 ;  /* 0x0000001100107c82 */ /* 0x000fe40008000000 */
[----:B------:R-:W-:Y:S01]  /*2630*/  UMOV UR8, UR9 ;  /* 0x0000000900087c82 */ /* 0x000fe20008000000 */
[----:B---3--:R-:W-:Y:S02]  /*2640*/  USHF.R.U32.HI UR16, URZ, UR30, UR16 ;  /* 0x0000001eff107299 */ /* 0x008fe40008011610 */
[----:B----4-:R-:W-:Y:S02]  /*2650*/  UISETP.NE.AND UP2, UPT, UR20, 0x1, UPT ;  /* 0x000000011400788c */ /* 0x010fe4000bf45270 */
[----:B------:R-:W-:Y:S02]  /*2660*/  USHF.R.U32.HI UR8, URZ, UR13, UR8 ;  /* 0x0000000dff087299 */ /* 0x000fe40008011608 */
[----:B------:R-:W-:-:S02]  /*2670*/  USEL UR7, UR38, UR16, !UP0 ;  /* 0x0000001026077287 */ /* 0x000fc4000c000000 */
[----:B------:R-:W-:Y:S02]  /*2680*/  USEL UR8, UR39, UR8, !UP2 ;  /* 0x0000000827087287 */ /* 0x000fe4000d000000 */
[----:B-1----:R-:W-:Y:S01]  /*2690*/  UIMAD.WIDE.U32 UR16, UR7, UR10, URZ ;  /* 0x0000000a071072a5 */ /* 0x002fe2000f8e00ff */
[----:B------:R-:W-:Y:S01]  /*26a0*/  UMOV UR4, UR23 ;  /* 0x0000001700047c82 */ /* 0x000fe20008000000 */
[----:B------:R-:W-:Y:S02]  /*26b0*/  UIMAD.WIDE.U32 UR18, UR37, UR12, URZ ;  /* 0x0000000c251272a5 */ /* 0x000fe4000f8e00ff */
[----:B------:R-:W-:-:S03]  /*26c0*/  UIMAD.WIDE.U32 UR22, UR8, UR10, URZ ;  /* 0x0000000a081672a5 */ /* 0x000fc6000f8e00ff */
[----:B------:R-:W-:Y:S01]  /*26d0*/  UMOV UR16, UR17 ;  /* 0x0000001100107c82 */ /* 0x000fe20008000000 */
[----:B------:R-:W-:Y:S02]  /*26e0*/  USHF.R.U32.HI UR4, URZ, UR30, UR4 ;  /* 0x0000001eff047299 */ /* 0x000fe40008011604 */
[----:B------:R-:W-:Y:S01]  /*26f0*/  @UP3 USHF.R.U32.HI UR7, URZ, UR11, UR16 ;  /* 0x0000000bff073299 */ /* 0x000fe20008011610 */
[----:B------:R-:W-:Y:S01]  /*2700*/  UMOV UR18, UR19 ;  /* 0x0000001300127c82 */ /* 0x000fe20008000000 */
[----:B------:R-:W-:Y:S01]  /*2710*/  UMOV UR22, UR23 ;  /* 0x0000001700167c82 */ /* 0x000fe20008000000 */
[----:B------:R-:W-:Y:S02]  /*2720*/  USHF.R.U32.HI UR13, URZ, UR13, UR18 ;  /* 0x0000000dff0d7299 */ /* 0x000fe40008011612 */
[----:B------:R-:W-:Y:S02]  /*2730*/  USEL UR4, UR29, UR4, !UP0 ;  /* 0x000000041d047287 */ /* 0x000fe4000c000000 */
[----:B------:R-:W-:-:S02]  /*2740*/  @UP3 USHF.R.U32.HI UR8, URZ, UR11, UR22 ;  /* 0x0000000bff083299 */ /* 0x000fc40008011616 */
[----:B------:R-:W-:Y:S02]  /*2750*/  UIMAD UR9, UR45, UR7, URZ ;  /* 0x000000072d0972a4 */ /* 0x000fe4000f8e02ff */
[----:B------:R-:W-:Y:S02]  /*2760*/  USEL UR7, UR37, UR13, !UP2 ;  /* 0x0000000d25077287 */ /* 0x000fe4000d000000 */
[----:B------:R-:W-:Y:S02]  /*2770*/  UIMAD UR12, UR45, UR8, URZ ;  /* 0x000000082d0c72a4 */ /* 0x000fe4000f8e02ff */
[----:B------:R-:W-:Y:S02]  /*2780*/  UISETP.GE.AND UP0, UPT, UR4, UR9, UPT ;  /* 0x000000090400728c */ /* 0x000fe4000bf06270 */
[----:B------:R-:W-:Y:S02]  /*2790*/  UIMAD.WIDE.U32 UR16, UR4, UR10, URZ ;  /* 0x0000000a041072a5 */ /* 0x000fe4000f8e00ff */
[----:B------:R-:W-:-:S02]  /*27a0*/  UISETP.GE.OR UP0, UPT, UR7, UR12, UP0 ;  /* 0x0000000c0700728c */ /* 0x000fc40008706670 */
        /* <DEDUP_REMOVED lines=19> */
.L_x_41:
[----:B------:R-:W2:Y:S02]  /*28e0*/  LDCU UR4, c[0x0][0xb30] ;  /* 0x00016600ff0477ac */ /* 0x000ea40008000800 */
[----:B--2---:R-:W-:-:S09]  /*28f0*/  UISETP.NE.AND UP0, UPT, UR4, 0x1, UPT ;  /* 0x000000010400788c */ /* 0x004fd2000bf05270 */
[----:B------:R-:W-:Y:S05]  /*2900*/  BRA.U UP0, `(.L_x_42) ;  /* 0x0000000100447547 */ /* 0x000fea000b800000 */
[----:B------:R-:W2:Y:S01]  /*2910*/  LDCU.128 UR12, c[0x0][0xb10] ;  /* 0x00016200ff0c77ac */ /* 0x000ea20008000c00 */
[----:B------:R-:W3:Y:S01]  /*2920*/  LDCU UR16, c[0x0][0xb0c] ;  /* 0x00016180ff1077ac */ /* 0x000ee20008000800 */
[----:B------:R-:W4:Y:S01]  /*2930*/  LDCU UR17, c[0x0][0xb20] ;  /* 0x00016400ff1177ac */ /* 0x000f220008000800 */
[----:B--2---:R-:W-:Y:S02]  /*2940*/  UIMAD.WIDE.U32 UR10, UR37, UR12, URZ ;  /* 0x0000000c250a72a5 */ /* 0x004fe4000f8e00ff */
[----:B------:R-:W-:Y:S02]  /*2950*/  UIMAD.WIDE.U32 UR8, UR29, UR15, URZ ;  /* 0x0000000f1d0872a5 */ /* 0x000fe4000f8e00ff */
[----:B---3--:R-:W-:Y:S02]  /*2960*/  UISETP.NE.AND UP2, UPT, UR16, 0x1, UPT ;  /* 0x000000011000788c */ /* 0x008fe4000bf45270 */
[----:B------:R-:W-:Y:S01]  /*2970*/  UISETP.NE.AND UP0, UPT, UR14, 0x1, UPT ;  /* 0x000000010e00788c */ /* 0x000fe2000bf05270 */
[----:B------:R-:W-:-:S02]  /*2980*/  UMOV UR7, UR11 ;  /* 0x0000000b00077c82 */ /* 0x000fc40008000000 */
[----:B------:R-:W-:Y:S01]  /*2990*/  UMOV UR4, UR9 ;  /* 0x0000000900047c82 */ /* 0x000fe20008000000 */
[----:B------:R-:W-:Y:S02]  /*29a0*/  USHF.R.U32.HI UR7, URZ, UR13, UR7 ;  /* 0x0000000dff077299 */ /* 0x000fe40008011607 */
[----:B----4-:R-:W-:Y:S02]  /*29b0*/  USHF.R.U32.HI UR4, URZ, UR17, UR4 ;  /* 0x00000011ff047299 */ /* 0x010fe40008011604 */
[----:B------:R-:W-:Y:S02]  /*29c0*/  USEL UR7, UR37, UR7, !UP2 ;  /* 0x0000000725077287 */ /* 0x000fe4000d000000 */
[----:B------:R-:W-:-:S04]  /*29d0*/  USEL UR4, UR29, UR4, !UP0 ;  /* 0x000000041d047287 */ /* 0x000fc8000c000000 */
[----:B------:R-:W-:Y:S02]  /*29e0*/  UIADD3 UR8, UPT, UPT, UR7, -UR4, URZ ;  /* 0x8000000407087290 */ /* 0x000fe4000fffe0ff */
[----:B------:R-:W-:Y:S02]  /*29f0*/  UIADD3 UR4, UPT, UPT, -UR7, UR4, URZ ;  /* 0x0000000407047290 */ /* 0x000fe4000fffe1ff */
[----:B------:R-:W-:Y:S02]  /*2a00*/  UIMAD UR29, UR8, UR14, UR29 ;  /* 0x0000000e081d72a4 */ /* 0x000fe4000f8e021d */
[----:B------:R-:W-:-:S12]  /*2a10*/  UIMAD UR37, UR4, UR16, UR37 ;  /* 0x00000010042572a4 */ /* 0x000fd8000f8e0225 */
.L_x_42:
[----:B------:R-:W-:Y:S01]  /*2a20*/  VIADD R11, R11, 0x1 ;  /* 0x000000010b0b7836 */ /* 0x000fe20000000000 */
[----:B------:R-:W-:Y:S01]  /*2a30*/  R2UR UR4, R78 ;  /* 0x000000004e0472ca */ /* 0x000fe200000e0000 */
[----:B------:R-:W-:Y:S01]  /*2a40*/  UIADD3 UR30, UPT, UPT, UR29, UR63, URZ ;  /* 0x0000003f1d1e7290 */ /* 0x000fe2000fffe0ff */
[----:B------:R-:W-:Y:S02]  /*2a50*/  PLOP3.LUT P1, PT, PT, PT, PT, 0x80, 0x8 ;  /* 0x000000000008781c */ /* 0x000fe40003f2f070 */
[----:B------:R-:W-:-:S04]  /*2a60*/  ISETP.NE.AND P0, PT, R11, 0x2, PT ;  /* 0x000000020b00780c */ /* 0x000fc80003f05270 */
[----:B-1----:R-:W-:Y:S02]  /*2a70*/  SEL R0, RZ, 0x1, P0 ;  /* 0x00000001ff007807 */ /* 0x002fe40000000000 */
[----:B------:R-:W-:Y:S02]  /*2a80*/  SEL R11, R11, RZ, P0 ;  /* 0x000000ff0b0b7207 */ /* 0x000fe40000000000 */
[----:B------:R-:W-:Y:S01]  /*2a90*/  LOP3.LUT R10, R10, R0, RZ, 0x3c, !PT ;  /* 0x000000000a0a7212 */ /* 0x000fe200078e3cff */
[----:B------:R-:W-:Y:S01]  /*2aa0*/  UIADD3 UR20, UPT, UPT, UR37, UR4, URZ ;  /* 0x0000000425147290 */ /* 0x000fe2000fffe0ff */
[----:B------:R-:W-:Y:S11]  /*2ab0*/  BRA.U UP1, `(.L_x_43) ;  /* 0xfffffff101287547 */ /* 0x000ff6000b83ffff */
[----:B------:R-:W-:Y:S01]  /*2ac0*/  UIADD3 UR7, UPT, UPT, UR6, 0x80, URZ ;  /* 0x0000008006077890 */ /* 0x000fe2000fffe0ff */
[----:B------:R-:W-:-:S03]  /*2ad0*/  SHF.L.U32 R2, R12, 0x1f, RZ ;  /* 0x0000001f0c027819 */ /* 0x000fc600000006ff */
[----:B------:R-:W-:-:S09]  /*2ae0*/  ULEA UR4, UR5, UR7, 0x3 ;  /* 0x0000000705047291 */ /* 0x000fd2000f8e18ff */
[----:B------:R-:W1:Y:S02]  /*2af0*/  SYNCS.PHASECHK.TRANS64.TRYWAIT P0, [UR4], R2 ;  /* 0x00000002ff0075a7 */ /* 0x000e640008001104 */
[----:B-1----:R-:W-:Y:S05]  /*2b00*/  @!P0 BRA `(.L_x_44) ;  /* 0x0000007c00588947 */ /* 0x002fea0003800000 */
.L_x_161:
[----:B------:R-:W-:-:S04]  /*2b10*/  UIADD3 UR4, UPT, UPT, UR5, 0x1, URZ ;  /* 0x0000000105047890 */ /* 0x000fc8000fffe0ff */
[----:B------:R-:W-:-:S04]  /*2b20*/  UISETP.NE.AND UP0, UPT, UR4, 0x10, UPT ;  /* 0x000000100400788c */ /* 0x000fc8000bf05270 */
[----:B------:R-:W-:Y:S02]  /*2b30*/  USEL UR6, URZ, 0x1, UP0 ;  /* 0x00000001ff067887 */ /* 0x000fe40008000000 */
[----:B------:R-:W-:-:S04]  /*2b40*/  USEL UR4, UR4, URZ, UP0 ;  /* 0x000000ff04047287 */ /* 0x000fc80008000000 */
[----:B------:R-:W-:Y:S01]  /*2b50*/  ULEA UR5, UR4, UR7, 0x3 ;  /* 0x0000000704057291 */ /* 0x000fe2000f8e18ff */
[----:B-1----:R-:W-:-:S04]  /*2b60*/  LOP3.LUT R2, R12, UR6, RZ, 0x3c, !PT ;  /* 0x000000060c027c12 */ /* 0x002fc8000f8e3cff */
[----:B------:R-:W-:-:S04]  /*2b70*/  SHF.L.U32 R3, R2, 0x1f, RZ ;  /* 0x0000001f02037819 */ /* 0x000fc800000006ff */
[----:B------:R-:W1:Y:S02]  /*2b80*/  SYNCS.PHASECHK.TRANS64.TRYWAIT P0, [UR5], R3 ;  /* 0x00000003ff0075a7 */ /* 0x000e640008001105 */
[----:B-1----:R-:W-:Y:S05]  /*2b90*/  @!P0 BRA `(.L_x_45) ;  /* 0x0000007c004c8947 */ /* 0x002fea0003800000 */
.L_x_163:
[----:B------:R-:W-:-:S04]  /*2ba0*/  UIADD3 UR4, UPT, UPT, UR4, 0x1, URZ ;  /* 0x0000000104047890 */ /* 0x000fc8000fffe0ff */
[----:B------:R-:W-:-:S04]  /*2bb0*/  UISETP.NE.AND UP0, UPT, UR4, 0x10, UPT ;  /* 0x000000100400788c */ /* 0x000fc8000bf05270 */
[----:B------:R-:W-:Y:S02]  /*2bc0*/  USEL UR6, URZ, 0x1, UP0 ;  /* 0x00000001ff067887 */ /* 0x000fe40008000000 */
[----:B------:R-:W-:-:S04]  /*2bd0*/  USEL UR4, UR4, URZ, UP0 ;  /* 0x000000ff04047287 */ /* 0x000fc80008000000 */
[----:B------:R-:W-:Y:S01]  /*2be0*/  ULEA UR5, UR4, UR7, 0x3 ;  /* 0x0000000704057291 */ /* 0x000fe2000f8e18ff */
[----:B------:R-:W-:-:S04]  /*2bf0*/  LOP3.LUT R2, R2, UR6, RZ, 0x3c, !PT ;  /* 0x0000000602027c12 */ /* 0x000fc8000f8e3cff */
[----:B-1----:R-:W-:-:S04]  /*2c00*/  SHF.L.U32 R3, R2, 0x1f, RZ ;  /* 0x0000001f02037819 */ /* 0x002fc800000006ff */
[----:B------:R-:W1:Y:S02]  /*2c10*/  SYNCS.PHASECHK.TRANS64.TRYWAIT P0, [UR5], R3 ;  /* 0x00000003ff0075a7 */ /* 0x000e640008001105 */
[----:B-1----:R-:W-:Y:S05]  /*2c20*/  @!P0 BRA `(.L_x_46) ;  /* 0x0000007c00408947 */ /* 0x002fea0003800000 */
.L_x_165:
        /* <DEDUP_REMOVED lines=9> */
.L_x_167:
        /* <DEDUP_REMOVED lines=9> */
.L_x_169:
        /* <DEDUP_REMOVED lines=9> */
.L_x_171:
        /* <DEDUP_REMOVED lines=9> */
.L_x_173:
        /* <DEDUP_REMOVED lines=9> */
.L_x_175:
        /* <DEDUP_REMOVED lines=9> */
.L_x_177:
        /* <DEDUP_REMOVED lines=9> */
.L_x_179:
        /* <DEDUP_REMOVED lines=9> */
.L_x_181:
        /* <DEDUP_REMOVED lines=9> */
.L_x_183:
        /* <DEDUP_REMOVED lines=9> */
.L_x_185:
        /* <DEDUP_REMOVED lines=9> */
.L_x_187:
        /* <DEDUP_REMOVED lines=9> */
.L_x_189:
[----:B------:R-:W-:-:S04]  /*32f0*/  UIADD3 UR4, UPT, UPT, UR4, 0x1, URZ ;  /* 0x0000000104047890 */ /* 0x000fc8000fffe0ff */
[----:B------:R-:W-:-:S04]  /*3300*/  UISETP.NE.AND UP0, UPT, UR4, 0x10, UPT ;  /* 0x000000100400788c */ /* 0x000fc8000bf05270 */
[----:B------:R-:W-:Y:S02]  /*3310*/  USEL UR5, URZ, 0x1, UP0 ;  /* 0x00000001ff057887 */ /* 0x000fe40008000000 */
[----:B------:R-:W-:-:S04]  /*3320*/  USEL UR4, UR4, URZ, UP0 ;  /* 0x000000ff04047287 */ /* 0x000fc80008000000 */
[----:B------:R-:W-:Y:S01]  /*3330*/  ULEA UR4, UR4, UR7, 0x3 ;  /* 0x0000000704047291 */ /* 0x000fe2000f8e18ff */
[----:B------:R-:W-:-:S04]  /*3340*/  LOP3.LUT R2, R2, UR5, RZ, 0x3c, !PT ;  /* 0x0000000502027c12 */ /* 0x000fc8000f8e3cff */
[----:B------:R-:W-:Y:S01]  /*3350*/  SHF.L.U32 R2, R2, 0x1f, RZ ;  /* 0x0000001f02027819 */ /* 0x000fe200000006ff */
[----:B-1----:R-:W-:-:S07]  /*3360*/  IMAD.U32 R0, RZ, RZ, UR4 ;  /* 0x00000004ff007e24 */ /* 0x002fce000f8e00ff */
.L_x_59:
[----:B-1----:R1:W2:Y:S02]  /*3370*/  SYNCS.PHASECHK.TRANS64.TRYWAIT P0, [R0+URZ], R2 ;  /* 0x00000002000075a7 */ /* 0x0022a400080011ff */
[----:B--2---:R-:W-:Y:S05]  /*3380*/  @!P0 NANOSLEEP.SYNCS 0x989680 ;  /* 0x009896800000895d */ /* 0x004fea0003900000 */
[----:B------:R-:W2:Y:S02]  /*3390*/  @!P0 SYNCS.PHASECHK.TRANS64 P0, [R0+URZ], R2 ;  /* 0x00000002000085a7 */ /* 0x000ea400080010ff */
[----:B--2---:R-:W-:Y:S05]  /*33a0*/  @P0 EXIT ;  /* 0x000000000000094d */ /* 0x004fea0003800000 */
[----:B------:R-:W-:Y:S05]  /*33b0*/  BRA `(.L_x_59) ;  /* 0xfffffffc00ec7947 */ /* 0x000fea000383ffff */
.L_x_23:
[----:B------:R-:W-:-:S04]  /*33c0*/  UISETP.NE.AND UP0, UPT, UR46, URZ, UPT ;  /* 0x000000ff2e00728c */ /* 0x000fc8000bf05270 */
[----:B------:R-:W-:-:S09]  /*33d0*/  UISETP.NE.OR UP0, UPT, UR18, 0x1, UP0 ;  /* 0x000000011200788c */ /* 0x000fd20008705670 */
[----:B------:R-:W-:Y:S05]  /*33e0*/  BRA.U UP0, `(.L_x_60) ;  /* 0x0000000500487547 */ /* 0x000fea000b800000 */
[----:B------:R-:W-:Y:S01]  /*33f0*/  ISETP.GE.U32.AND P2, PT, R0, 0x4, PT ;  /* 0x000000040000780c */ /* 0x000fe20003f46070 */
[----:B------:R-:W-:Y:S01]  /*3400*/  IMAD.MOV.U32 R12, RZ, RZ, 0x1 ;  /* 0x00000001ff0c7424 */ /* 0x000fe200078e00ff */
[----:B------:R-:W-:Y:S02]  /*3410*/  CS2R R10, SRZ ;  /* 0x00000000000a7805 */ /* 0x000fe4000001ff00 */
[----:B------:R-:W-:Y:S01]  /*3420*/  CS2R R8, SRZ ;  /* 0x0000000000087805 */ /* 0x000fe2000001ff00 */
[----:B------:R-:W-:Y:S01]  /*3430*/  UMOV UR6, 0x400 ;  /* 0x0000040000067882 */ /* 0x000fe20000000000 */
[----:B------:R-:W-:Y:S01]  /*3440*/  UMOV UR5, URZ ;  /* 0x000000ff00057c82 */ /* 0x000fe20008000000 */
[----:B------:R-:W-:-:S12]  /*3450*/  ULEA UR6, UR46, UR6, 0x18 ;  /* 0x000000062e067291 */ /* 0x000fd8000f8ec0ff */
.L_x_64:
[----:B------:R-:W-:Y:S02]  /*3460*/  LEA R2, R8, UR6, 0x3 ;  /* 0x0000000608027c11 */ /* 0x000fe4000f8e18ff */
[----:B------:R-:W-:-:S03]  /*3470*/  SHF.L.U32 R4, R9, 0x1f, RZ ;  /* 0x0000001f09047819 */ /* 0x000fc600000006ff */
[----:B------:R-:W-:Y:S01]  /*3480*/  VIADD R5, R2, 0x1c0 ;  /* 0x000001c002057836 */ /* 0x000fe20000000000 */
[----:B------:R-:W1:Y:S02]  /*3490*/  SYNCS.PHASECHK.TRANS64.TRYWAIT P0, [R2+URZ+0x1b0], R4 ;  /* 0x0001b004020075a7 */ /* 0x000e6400080011ff */
[----:B-1----:R-:W-:Y:S05]  /*34a0*/  @!P0 BRA `(.L_x_61) ;  /* 0x0000007800588947 */ /* 0x002fea0003800000 */
.L_x_190:
[----:B------:R-:W-:Y:S01]  /*34b0*/  ULEA UR4, UR5, UR6, 0x3 ;  /* 0x0000000605047291 */ /* 0x000fe2000f8e18ff */
[----:B-1----:R-:W-:Y:S01]  /*34c0*/  PRMT R2, RZ, 0x654, R5 ;  /* 0x00000654ff027816 */ /* 0x002fe20000000005 */
[----:B------:R-:W-:Y:S01]  /*34d0*/  @!P2 IMAD.MOV.U32 R4, RZ, RZ, 0x10 ;  /* 0x00000010ff04a424 */ /* 0x000fe200078e00ff */
[----:B------:R-:W-:Y:S01]  /*34e0*/  SHF.L.U32 R5, R12, 0x1f, RZ ;  /* 0x0000001f0c057819 */ /* 0x000fe200000006ff */
[----:B------:R-:W-:Y:S01]  /*34f0*/  UIADD3 UR7, UPT, UPT, UR4, 0x150, URZ ;  /* 0x0000015004077890 */ /* 0x000fe2000fffe0ff */
[----:B------:R1:W-:Y:S05]  /*3500*/  SYNCS.ARRIVE.TRANS64.RED.A1T0 RZ, [R2+URZ], RZ ;  /* 0x000000ff02ff79a7 */ /* 0x0003ea00081004ff */
[----:B------:R-:W-:Y:S01]  /*3510*/  IMAD.U32 R6, RZ, RZ, UR7 ;  /* 0x00000007ff067e24 */ /* 0x000fe2000f8e00ff */
[----:B------:R-:W2:Y:S04]  /*3520*/  SYNCS.PHASECHK.TRANS64.TRYWAIT P0, [UR4+0x160], R5 ;  /* 0x00016005ff0075a7 */ /* 0x000ea80008001104 */
[----:B------:R-:W-:Y:S01]  /*3530*/  PRMT R6, R0, 0x654, R6 ;  /* 0x0000065400067816 */ /* 0x000fe20000000006 */
[----:B-12---:R-:W-:Y:S06]  /*3540*/  @!P0 BRA `(.L_x_62) ;  /* 0x0000007800448947 */ /* 0x006fec0003800000 */
.L_x_192:
[----:B------:R-:W-:Y:S01]  /*3550*/  ULEA UR8, UR5, UR6, 0x4 ;  /* 0x0000000605087291 */ /* 0x000fe2000f8e20ff */
[----:B------:R-:W-:Y:S01]  /*3560*/  SEL R3, R6, R3, !P2 ;  /* 0x0000000306037207 */ /* 0x000fe20005000000 */
[----:B------:R-:W-:Y:S01]  /*3570*/  UIADD3 UR9, UPT, UPT, UR4, 0x150, URZ ;  /* 0x0000015004097890 */ /* 0x000fe2000fffe0ff */
[----:B-1----:R-:W-:Y:S01]  /*3580*/  LEA R2, R11, UR6, 0x3 ;  /* 0x000000060b027c11 */ /* 0x002fe2000f8e18ff */
[----:B------:R-:W-:Y:S01]  /*3590*/  UIADD3 UR8, UPT, UPT, UR8, 0x1e0, URZ ;  /* 0x000001e008087890 */ /* 0x000fe2000fffe0ff */
[----:B------:R1:W-:Y:S01]  /*35a0*/  @!P2 SYNCS.ARRIVE.TRANS64.RED RZ, [R3+URZ], R4 ;  /* 0x0000000403ffa9a7 */ /* 0x0003e200080004ff */
[----:B------:R-:W-:Y:S01]  /*35b0*/  UIADD3 UR4, UPT, UPT, UR5, 0x1, URZ ;  /* 0x0000000105047890 */ /* 0x000fe2000fffe0ff */
[----:B------:R-:W-:-:S03]  /*35c0*/  VIADD R8, R8, 0x1 ;  /* 0x0000000108087836 */ /* 0x000fc60000000000 */
[----:B------:R-:W-:Y:S02]  /*35d0*/  UISETP.NE.AND UP0, UPT, UR4, 0x2, UPT ;  /* 0x000000020400788c */ /* 0x000fe4000bf05270 */
[----:B------:R-:W-:Y:S01]  /*35e0*/  ISETP.NE.AND P0, PT, R8, 0x2, PT ;  /* 0x000000020800780c */ /* 0x000fe20003f05270 */
[----:B------:R-:W-:Y:S06]  /*35f0*/  UGETNEXTWORKID.BROADCAST [UR8], [UR9] ;  /* 0x00000000080073ca */ /* 0x000fec0008000100 */
[----:B------:R-:W-:Y:S02]  /*3600*/  USEL UR7, URZ, 0x1, UP0 ;  /* 0x00000001ff077887 */ /* 0x000fe40008000000 */
[----:B------:R-:W-:-:S04]  /*3610*/  USEL UR5, UR4, URZ, UP0 ;  /* 0x000000ff04057287 */ /* 0x000fc80008000000 */
[----:B------:R-:W-:Y:S02]  /*3620*/  LOP3.LUT R12, R12, UR7, RZ, 0x3c, !PT ;  /* 0x000000070c0c7c12 */ /* 0x000fe4000f8e3cff */
[----:B-1----:R-:W-:-:S04]  /*3630*/  SHF.L.U32 R4, R10, 0x1f, RZ ;  /* 0x0000001f0a047819 */ /* 0x002fc800000006ff */
[----:B------:R-:W1:Y:S02]  /*3640*/  SYNCS.PHASECHK.TRANS64.TRYWAIT P1, [R2+URZ+0x150], R4 ;  /* 0x00015004020075a7 */ /* 0x000e6400080211ff */
[----:B-1----:R-:W-:Y:S05]  /*3650*/  @!P1 BRA `(.L_x_63) ;  /* 0x0000007800189947 */ /* 0x002fea0003800000 */
.L_x_193:
[C---:B-1----:R-:W-:Y:S01]  /*3660*/  LEA R4, R11.reuse, UR6, 0x4 ;  /* 0x000000060b047c11 */ /* 0x042fe2000f8e20ff */
[----:B------:R-:W-:Y:S01]  /*3670*/  VIADD R2, R2, 0x160 ;  /* 0x0000016002027836 */ /* 0x000fe20000000000 */
[----:B------:R-:W-:Y:S01]  /*3680*/  SEL R8, R8, RZ, P0 ;  /* 0x000000ff08087207 */ /* 0x000fe20000000000 */
[----:B------:R-:W-:-:S03]  /*3690*/  VIADD R11, R11, 0x1 ;  /* 0x000000010b0b7836 */ /* 0x000fc60000000000 */
[----:B------:R-:W1:Y:S01]  /*36a0*/  LDS.128 R4, [R4+0x1e0] ;  /* 0x0001e00004047984 */ /* 0x000e620000000c00 */
[----:B------:R-:W-:Y:S02]  /*36b0*/  PRMT R2, RZ, 0x654, R2 ;  /* 0x00000654ff027816 */ /* 0x000fe40000000002 */
[C---:B------:R-:W-:Y:S01]  /*36c0*/  ISETP.NE.AND P1, PT, R11.reuse, 0x2, PT ;  /* 0x000000020b00780c */ /* 0x040fe20003f25270 */
[----:B------:R-:W-:Y:S01]  /*36d0*/  @!PT LDS RZ, [RZ] ;  /* 0x00000000fffff984 */ /* 0x000fe20000000800 */
[----:B------:R-:W-:Y:S01]  /*36e0*/  @!PT LDS RZ, [RZ] ;  /* 0x00000000fffff984 */ /* 0x000fe20000000800 */
[----:B------:R-:W-:Y:S01]  /*36f0*/  @!PT LDS RZ, [RZ] ;  /* 0x00000000fffff984 */ /* 0x000fe20000000800 */
[----:B------:R-:W-:Y:S01]  /*3700*/  @!PT LDS RZ, [RZ] ;  /* 0x00000000fffff984 */ /* 0x000fe20000000800 */
[----:B------:R2:W-:Y:S06]  /*3710*/  MEMBAR.ALL.CTA ;  /* 0x0000000000007992 */ /* 0x0005ec0000008000 */
[----:B--2---:R-:W2:Y:S01]  /*3720*/  FENCE.VIEW.ASYNC.S ;  /* 0x00000000000073c6 */ /* 0x004ea20000000000 */
[----:B------:R-:W-:Y:S01]  /*3730*/  SEL R11, R11, RZ, P1 ;  /* 0x000000ff0b0b7207 */ /* 0x000fe20000800000 */
[----:B--2---:R2:W-:Y:S01]  /*3740*/  SYNCS.ARRIVE.TRANS64.RED.A1T0 RZ, [R2+URZ], RZ ;  /* 0x000000ff02ff79a7 */ /* 0x0045e200081004ff */
[----:B-1----:R-:W-:-:S02]  /*3750*/  LOP3.LUT P3, RZ, R6, 0x1, RZ, 0xc0, !PT ;  /* 0x0000000106ff7812 */ /* 0x002fc4000786c0ff */
[----:B------:R-:W-:-:S04]  /*3760*/  SEL R4, RZ, 0x1, P1 ;  /* 0x00000001ff047807 */ /* 0x000fc80000800000 */
[----:B------:R-:W-:Y:S02]  /*3770*/  LOP3.LUT R10, R10, R4, RZ, 0x3c, !PT ;  /* 0x000000040a0a7212 */ /* 0x000fe400078e3cff */
[----:B--2---:R-:W-:-:S04]  /*3780*/  SEL R2, RZ, 0x1, P0 ;  /* 0x00000001ff027807 */ /* 0x004fc80000000000 */
[----:B------:R-:W-:Y:S01]  /*3790*/  LOP3.LUT R9, R9, R2, RZ, 0x3c, !PT ;  /* 0x0000000209097212 */ /* 0x000fe200078e3cff */
[----:B------:R-:W-:Y:S06]  /*37a0*/  @P3 BRA `(.L_x_64) ;  /* 0xfffffffc002c3947 */ /* 0x000fec000383ffff */
[----:B------:R-:W-:Y:S01]  /*37b0*/  ULEA UR4, UR5, UR6, 0x3 ;  /* 0x0000000605047291 */ /* 0x000fe2000f8e18ff */
[----:B------:R-:W-:-:S08]  /*37c0*/  SHF.L.U32 R2, R12, 0x1f, RZ ;  /* 0x0000001f0c027819 */ /* 0x000fd000000006ff */
[----:B------:R-:W1:Y:S02]  /*37d0*/  SYNCS.PHASECHK.TRANS64 P0, [UR4+0x160], R2 ;  /* 0x00016002ff0075a7 */ /* 0x000e640008001004 */
[----:B-1----:R-:W-:Y:S05]  /*37e0*/  @P0 BRA `(.L_x_65) ;  /* 0x0000000000080947 */ /* 0x002fea0003800000 */
[----:B------:R-:W1:Y:S02]  /*37f0*/  SYNCS.PHASECHK.TRANS64.TRYWAIT P0, [UR4+0x160], R2 ;  /* 0x00016002ff0075a7 */ /* 0x000e640008001104 */
[----:B-1----:R-:W-:Y:S05]  /*3800*/  @!P0 BRA `(.L_x_66) ;  /* 0x0000007400c08947 */ /* 0x002fea0003800000 */
.L_x_65:
[----:B------:R-:W-:-:S04]  /*3810*/  UIADD3 UR7, UPT, UPT, UR5, 0x1, URZ ;  /* 0x0000000105077890 */ /* 0x000fc8000fffe0ff */
[----:B------:R-:W-:-:S04]  /*3820*/  UISETP.NE.AND UP0, UPT, UR7, 0x2, UPT ;  /* 0x000000020700788c */ /* 0x000fc8000bf05270 */
[----:B------:R-:W-:Y:S02]  /*3830*/  USEL UR8, URZ, 0x1, UP0 ;  /* 0x00000001ff087887 */ /* 0x000fe40008000000 */
[----:B------:R-:W-:-:S04]  /*3840*/  USEL UR7, UR7, URZ, UP0 ;  /* 0x000000ff07077287 */ /* 0x000fc80008000000 */
[----:B------:R-:W-:Y:S01]  /*3850*/  ULEA UR7, UR7, UR6, 0x3 ;  /* 0x0000000607077291 */ /* 0x000fe2000f8e18ff */
[----:B-1----:R-:W-:-:S04]  /*3860*/  LOP3.LUT R2, R12, UR8, RZ, 0x3c, !PT ;  /* 0x000000080c027c12 */ /* 0x002fc8000f8e3cff */
[----:B------:R-:W-:-:S04]  /*3870*/  SHF.L.U32 R0, R2, 0x1f, RZ ;  /* 0x0000001f02007819 */ /* 0x000fc800000006ff */
[----:B------:R-:W1:Y:S02]  /*3880*/  SYNCS.PHASECHK.TRANS64 P0, [UR7+0x160], R0 ;  /* 0x00016000ff0075a7 */ /* 0x000e640008001007 */
[----:B-1----:R-:W-:Y:S05]  /*3890*/  @P0 EXIT ;  /* 0x000000000000094d */ /* 0x002fea0003800000 */
[----:B------:R-:W-:Y:S02]  /*38a0*/  SHF.L.U32 R2, R2, 0x1f, RZ ;  /* 0x0000001f02027819 */ /* 0x000fe400000006ff */
[----:B------:R-:W-:-:S07]  /*38b0*/  MOV R0, UR7 ;  /* 0x0000000700007c02 */ /* 0x000fce0008000f00 */
.L_x_67:
[----:B-1----:R1:W2:Y:S02]  /*38c0*/  SYNCS.PHASECHK.TRANS64.TRYWAIT P0, [R0+URZ+0x160], R2 ;  /* 0x00016002000075a7 */ /* 0x0022a400080011ff */
[----:B--2---:R-:W-:Y:S05]  /*38d0*/  @!P0 NANOSLEEP.SYNCS 0x989680 ;  /* 0x009896800000895d */ /* 0x004fea0003900000 */
[----:B------:R-:W2:Y:S02]  /*38e0*/  @!P0 SYNCS.PHASECHK.TRANS64 P0, [R0+URZ+0x160], R2 ;  /* 0x00016002000085a7 */ /* 0x000ea400080010ff */
[----:B--2---:R-:W-:Y:S05]  /*38f0*/  @P0 EXIT ;  /* 0x000000000000094d */ /* 0x004fea0003800000 */
[----:B------:R-:W-:Y:S05]  /*3900*/  BRA `(.L_x_67) ;  /* 0xfffffffc00ec7947 */ /* 0x000fea000383ffff */
.L_x_60:
[----:B------:R-:W-:Y:S05]  /*3910*/  BRA.U UP4, `(.L_x_68) ;  /* 0x0000001104a07547 */ /* 0x000fea000b800000 */
[----:B------:R-:W-:Y:S01]  /*3920*/  UMOV UR4, 0x40 ;  /* 0x0000004000047882 */ /* 0x000fe20000000000 */
[----:B------:R-:W-:Y:S01]  /*3930*/  NOP ;  /* 0x0000000000007918 */ /* 0x000fe20000000000 */
[----:B------:R-:W-:Y:S01]  /*3940*/  ULEA UR5, UR46, UR4, 0x18 ;  /* 0x000000042e057291 */ /* 0x000fe2000f8ec0ff */
[----:B------:R-:W-:Y:S02]  /*3950*/  UMOV UR6, 0x400 ;  /* 0x0000040000067882 */ /* 0x000fe40000000000 */
[----:B------:R-:W-:-:S06]  /*3960*/  ULEA UR6, UR46, UR6, 0x18 ;  /* 0x000000062e067291 */ /* 0x000fcc000f8ec0ff */
[----:B------:R-:W1:Y:S02]  /*3970*/  LDS.U8 R0, [UR5+0x1c] ;  /* 0x00001c05ff007984 */ /* 0x000e640008000000 */
[----:B-1----:R-:W-:-:S13]  /*3980*/  ISETP.NE.AND P0, PT, R0, RZ, PT ;  /* 0x000000ff0000720c */ /* 0x002fda0003f05270 */
[----:B------:R-:W-:Y:S05]  /*3990*/  @P0 BRA `(.L_x_69) ;  /* 0x0000000400080947 */ /* 0x000fea0003800000 */
[----:B------:R-:W-:Y:S02]  /*39a0*/  UISETP.NE.U32.AND UP1, UPT, UR33, 0x1, UPT ;  /* 0x000000012100788c */ /* 0x000fe4000bf25070 */
[----:B------:R-:W-:-:S07]  /*39b0*/  UIADD3 UR7, UPT, UPT, UR5, 0x8, URZ ;  /* 0x0000000805077890 */ /* 0x000fce000fffe0ff */
[----:B------:R-:W-:Y:S05]  /*39c0*/  BRA.U !UP1, `(.L_x_70) ;  /* 0x00000001099c7547 */ /* 0x000fea000b800000 */
[----:B------:R-:W-:Y:S01]  /*39d0*/  ELECT P0, URZ, PT ;  /* 0x0000000000ff782f */ /* 0x000fe20003800000 */
[----:B------:R-:W-:-:S12]  /*39e0*/  BSSY B0, `(.L_x_70) ;  /* 0x0000025000007945 */ /* 0x000fd80003800000 */
[----:B------:R-:W-:Y:S05]  /*39f0*/  @!P0 BRA `(.L_x_71) ;  /* 0x00000000008c8947 */ /* 0x000fea0003800000 */
[----:B------:R-:W-:-:S05]  /*3a00*/  UMOV UR4, 0x10 ;  /* 0x0000001000047882 */ /* 0x000fca0000000000 */
[----:B------:R-:W-:Y:S04]  /*3a10*/  DEPBAR.LE SB1, 0x36 ;  /* 0x00009d800000791a */ /* 0x000fe80000000000 */
[----:B------:R-:W1:Y:S02]  /*3a20*/  UTCATOMSWS.2CTA.FIND_AND_SET.ALIGN UP0, UR4, UR4 ;  /* 0x00000004000475e3 */ /* 0x000e640008200800 */
[----:B-1----:R-:W-:Y:S01]  /*3a30*/  MOV R10, UR4 ;  /* 0x00000004000a7c02 */ /* 0x002fe20008000f00 */
[----:B------:R-:W-:Y:S06]  /*3a40*/  BRA.U UP0, `(.L_x_72) ;  /* 0x0000000100187547 */ /* 0x000fec000b800000 */
.L_x_73:
[----:B------:R-:W-:Y:S05]  /*3a50*/  NANOSLEEP 0x64 ;  /* 0x000000640000795d */ /* 0x000fea0003800000 */
[----:B------:R-:W-:-:S05]  /*3a60*/  UMOV UR4, 0x10 ;  /* 0x0000001000047882 */ /* 0x000fca0000000000 */
[----:B------:R-:W-:Y:S04]  /*3a70*/  DEPBAR.LE SB1, 0x36 ;  /* 0x00009d800000791a */ /* 0x000fe80000000000 */
[----:B------:R-:W1:Y:S02]  /*3a80*/  UTCATOMSWS.2CTA.FIND_AND_SET.ALIGN UP0, UR4, UR4 ;  /* 0x00000004000475e3 */ /* 0x000e640008200800 */
[----:B-1----:R-:W-:Y:S01]  /*3a90*/  MOV R10, UR4 ;  /* 0x00000004000a7c02 */ /* 0x002fe20008000f00 */
[----:B------:R-:W-:Y:S05]  /*3aa0*/  BRA.U !UP0, `(.L_x_73) ;  /* 0xfffffffd08e87547 */ /* 0x000fea000b83ffff */
.L_x_72:
[----:B------:R-:W1:Y:S01]  /*3ab0*/  LDS R6, [UR5+0x10] ;  /* 0x00001005ff067984 */ /* 0x000e620008000800 */
[----:B------:R-:W-:Y:S01]  /*3ac0*/  IMAD.U32 R0, RZ, RZ, UR6 ;  /* 0x00000006ff007e24 */ /* 0x000fe2000f8e00ff */
[----:B------:R-:W-:-:S03]  /*3ad0*/  MOV R4, UR34 ;  /* 0x0000002200047c02 */ /* 0x000fc60008000f00 */
[----:B------:R-:W-:Y:S01]  /*3ae0*/  VIADD R0, R0, 0x200 ;  /* 0x0000020000007836 */ /* 0x000fe20000000000 */
[----:B-1----:R-:W-:-:S04]  /*3af0*/  SHF.L.U32 R6, R6, 0x1f, RZ ;  /* 0x0000001f06067819 */ /* 0x002fc800000006ff */
[----:B------:R-:W1:Y:S02]  /*3b00*/  SYNCS.PHASECHK.TRANS64.TRYWAIT P0, [UR5+0x8], R6 ;  /* 0x00000806ff0075a7 */ /* 0x000e640008001105 */
[----:B-1----:R-:W-:Y:S05]  /*3b10*/  @P0 BRA `(.L_x_74) ;  /* 0x0000000000080947 */ /* 0x002fea0003800000 */
[----:B------:R-:W1:Y:S02]  /*3b20*/  SYNCS.PHASECHK.TRANS64.TRYWAIT P0, [UR5+0x8], R6 ;  /* 0x00000806ff0075a7 */ /* 0x000e640008001105 */
[----:B-1----:R-:W-:Y:S05]  /*3b30*/  @!P0 BRA `(.L_x_75) ;  /* 0x00000074000c8947 */ /* 0x002fea0003800000 */
.L_x_74:
[----:B------:R-:W-:Y:S01]  /*3b40*/  PRMT R4, R4, 0x654, R0 ;  /* 0x0000065404047816 */ /* 0x000fe20000000000 */
[----:B------:R-:W-:Y:S01]  /*3b50*/  HFMA2 R0, -RZ, RZ, 0, 5.9604644775390625e-08 ;  /* 0x00000001ff007431 */ /* 0x000fe200000001ff */
[----:B------:R-:W-:Y:S01]  /*3b60*/  UPRMT UR4, UR34, 0x654, UR7 ;  /* 0x0000065422047896 */ /* 0x000fe20008000007 */
[----:B------:R-:W-:Y:S02]  /*3b70*/  IMAD.MOV.U32 R8, RZ, RZ, 0xffff ;  /* 0x0000ffffff087424 */ /* 0x000fe400078e00ff */
[----:B-1----:R-:W-:Y:S02]  /*3b80*/  IMAD.MOV.U32 R6, RZ, RZ, 0x4 ;  /* 0x00000004ff067424 */ /* 0x002fe400078e00ff */
[----:B------:R-:W-:Y:S01]  /*3b90*/  IMAD.SHL.U32 R9, R10, 0x20, RZ ;  /* 0x000000200a097824 */ /* 0x000fe200078e00ff */
[----:B------:R-:W-:Y:S02]  /*3ba0*/  MOV R5, UR4 ;  /* 0x0000000400057c02 */ /* 0x000fe40008000f00 */
[-C--:B------:R-:W-:Y:S01]  /*3bb0*/  SHF.L.U32 R8, R8, R10.reuse, RZ ;  /* 0x0000000a08087219 */ /* 0x080fe200000006ff */
[----:B------:R1:W-:Y:S01]  /*3bc0*/  SYNCS.ARRIVE.TRANS64.RED RZ, [UR4], R6 ;  /* 0x00000006ffff79a7 */ /* 0x0003e20008000404 */
[----:B------:R-:W-:Y:S01]  /*3bd0*/  SHF.L.U32 R7, R0, R10, RZ ;  /* 0x0000000a00077219 */ /* 0x000fe200000006ff */
[----:B------:R1:W-:Y:S04]  /*3be0*/  STS [UR6+0x200], R9 ;  /* 0x00020009ff007988 */ /* 0x0003e80008000806 */
[----:B------:R1:W-:Y:S04]  /*3bf0*/  STAS [R4.64], R10 ;  /* 0x0000000a04007dbd */ /* 0x0003e8000c0008ff */
[----:B------:R1:W-:Y:S04]  /*3c00*/  ATOMS.OR RZ, [UR5+0x14], R8 ;  /* 0x00001408ffff798c */ /* 0x0003e8000b000005 */
[----:B------:R1:W-:Y:S04]  /*3c10*/  ATOMS.OR RZ, [UR5+0x18], R7 ;  /* 0x00001807ffff798c */ /* 0x0003e8000b000005 */
[----:B------:R1:W-:Y:S02]  /*3c20*/  ATOMS.XOR RZ, [UR5+0x10], R0 ;  /* 0x00001000ffff798c */ /* 0x0003e4000b800005 */
.L_x_71:
[----:B------:R-:W-:Y:S05]  /*3c30*/  BSYNC B0 ;  /* 0x0000000000007941 */ /* 0x000fea0003800000 */
.L_x_70:
[----:B------:R-:W-:Y:S05]  /*3c40*/  BRA.U UP1, `(.L_x_76) ;  /* 0x00000001016c7547 */ /* 0x000fea000b800000 */
[----:B------:R-:W-:-:S03]  /*3c50*/  UMOV UR4, 0xffffffff ;  /* 0xffffffff00047882 */ /* 0x000fc60000000000 */
[----:B------:R-:W-:Y:S05]  /*3c60*/  BRA.DIV UR4, `(.L_x_77) ;  /* 0x0000007204d87947 */ /* 0x000fea000b800000 */
[----:B------:R-:W-:-:S13]  /*3c70*/  ELECT P6, URZ, PT ;  /* 0x0000000000ff782f */ /* 0x000fda00038c0000 */
.L_x_197:
[----:B------:R-:W-:Y:S05]  /*3c80*/  @!P6 BRA `(.L_x_76) ;  /* 0x00000000005ce947 */ /* 0x000fea0003800000 */
[----:B-1----:R-:W1:Y:S02]  /*3c90*/  LDS R4, [UR5+0x10] ;  /* 0x00001005ff047984 */ /* 0x002e640008000800 */
[----:B-1----:R-:W-:-:S04]  /*3ca0*/  SHF.L.U32 R4, R4, 0x1f, RZ ;  /* 0x0000001f04047819 */ /* 0x002fc800000006ff */
[----:B------:R-:W1:Y:S02]  /*3cb0*/  SYNCS.PHASECHK.TRANS64.TRYWAIT P0, [UR5+0x8], R4 ;  /* 0x00000804ff0075a7 */ /* 0x000e640008001105 */
[----:B-1----:R-:W-:Y:S05]  /*3cc0*/  @P0 BRA `(.L_x_78) ;  /* 0x0000000000080947 */ /* 0x002fea0003800000 */
[----:B------:R-:W1:Y:S02]  /*3cd0*/  SYNCS.PHASECHK.TRANS64.TRYWAIT P0, [UR5+0x8], R4 ;  /* 0x00000804ff0075a7 */ /* 0x000e640008001105 */
[----:B-1----:R-:W-:Y:S05]  /*3ce0*/  @!P0 BRA `(.L_x_79) ;  /* 0x0000007000d88947 */ /* 0x002fea0003800000 */
.L_x_78:
[----:B------:R-:W2:Y:S01]  /*3cf0*/  LDS R6, [UR6+0x200] ;  /* 0x00020006ff067984 */ /* 0x000ea20008000800 */
[----:B-1----:R-:W-:Y:S02]  /*3d00*/  HFMA2 R0, -RZ, RZ, 0, 5.9604644775390625e-08 ;  /* 0x00000001ff007431 */ /* 0x002fe400000001ff */
[----:B------:R-:W-:Y:S01]  /*3d10*/  IMAD.MOV.U32 R4, RZ, RZ, 0xffff ;  /* 0x0000ffffff047424 */ /* 0x000fe200078e00ff */
[----:B------:R-:W-:Y:S01]  /*3d20*/  UPRMT UR4, UR34, 0x654, UR7 ;  /* 0x0000065422047896 */ /* 0x000fe20008000007 */
[----:B--2---:R-:W-:-:S03]  /*3d30*/  IMAD.SHL.U32 R5, R6, 0x20, RZ ;  /* 0x0000002006057824 */ /* 0x004fc600078e00ff */
[-C--:B------:R-:W-:Y:S02]  /*3d40*/  SHF.L.U32 R4, R4, R6.reuse, RZ ;  /* 0x0000000604047219 */ /* 0x080fe400000006ff */
[----:B------:R-:W-:Y:S01]  /*3d50*/  SHF.L.U32 R6, R0, R6, RZ ;  /* 0x0000000600067219 */ /* 0x000fe200000006ff */
[----:B------:R2:W-:Y:S04]  /*3d60*/  STS [UR6+0x200], R5 ;  /* 0x00020005ff007988 */ /* 0x0005e80008000806 */
[----:B------:R2:W-:Y:S04]  /*3d70*/  ATOMS.OR RZ, [UR5+0x14], R4 ;  /* 0x00001404ffff798c */ /* 0x0005e8000b000005 */
[----:B------:R2:W-:Y:S01]  /*3d80*/  ATOMS.OR RZ, [UR5+0x18], R6 ;  /* 0x00001806ffff798c */ /* 0x0005e2000b000005 */
[----:B------:R-:W-:Y:S03]  /*3d90*/  SYNCS.ARRIVE.TRANS64.RED.A1T0 RZ, [UR4], RZ ;  /* 0x000000ffffff79a7 */ /* 0x000fe60008100404 */
[----:B------:R2:W-:Y:S01]  /*3da0*/  ATOMS.XOR RZ, [UR5+0x10], R0 ;  /* 0x00001000ffff798c */ /* 0x0005e2000b800005 */
[----:B------:R-:W-:Y:S05]  /*3db0*/  BRA `(.L_x_76) ;  /* 0x0000000000107947 */ /* 0x000fea0003800000 */
.L_x_69:
[----:B------:R-:W-:Y:S02]  /*3dc0*/  MOV R0, 0xffffffff ;  /* 0xffffffff00007802 */ /* 0x000fe40000000f00 */
[----:B------:R-:W-:-:S03]  /*3dd0*/  MOV R4, 0x3e00 ;  /* 0x00003e0000047802 */ /* 0x000fc60000000f00 */
[----:B------:R1:W-:Y:S04]  /*3de0*/  STS [UR6+0x200], R0 ;  /* 0x00020000ff007988 */ /* 0x0003e80008000806 */
[----:B-1---5:R-:W-:Y:S05]  /*3df0*/  CALL.REL.NOINC `($__internal_1_$__cuda_sm10x_tcgen05_guardrail_trap_phase_invalid_during_alloc) ;  /* 0x0000007800a87944 */ /* 0x022fea0003c00000 */
.L_x_76:
[----:B------:R-:W-:Y:S05]  /*3e00*/  WARPSYNC.ALL ;  /* 0x0000000000007948 */ /* 0x000fea0003800000 */
[----:B------:R-:W3:Y:S01]  /*3e10*/  S2UR UR4, SR_CgaCtaId ;  /* 0x00000000000479c3 */ /* 0x000ee20000008800 */
[----:B------:R-:W-:Y:S01]  /*3e20*/  UMOV UR17, 0x400 ;  /* 0x0000040000117882 */ /* 0x000fe20000000000 */
[----:B------:R-:W-:-:S06]  /*3e30*/  NOP ;  /* 0x0000000000007918 */ /* 0x000fcc0000000000 */
[----:B------:R-:W-:Y:S06]  /*3e40*/  BAR.ARV 0x6, 0xa0 ;  /* 0x0182800000007b1d */ /* 0x000fec0000002000 */
[----:B------:R-:W4:Y:S01]  /*3e50*/  LDCU UR6, c[0x0][0x38c] ;  /* 0x00007180ff0677ac */ /* 0x000f220008000800 */
[----:B------:R-:W-:Y:S01]  /*3e60*/  LOP3.LUT R3, R3, 0xffff, RZ, 0xc0, !PT ;  /* 0x0000ffff03037812 */ /* 0x000fe200078ec0ff */
[----:B-1----:R-:W-:Y:S01]  /*3e70*/  IMAD.MOV.U32 R9, RZ, RZ, 0x1 ;  /* 0x00000001ff097424 */ /* 0x002fe200078e00ff */
[----:B------:R-:W-:Y:S01]  /*3e80*/  LOP3.LUT R2, R2, 0xffff, RZ, 0xc0, !PT ;  /* 0x0000ffff02027812 */ /* 0x000fe200078ec0ff */
[----:B------:R-:W-:Y:S01]  /*3e90*/  IMAD.MOV.U32 R8, RZ, RZ, RZ ;  /* 0x000000ffff087224 */ /* 0x000fe200078e00ff */
[----:B------:R-:W-:Y:S01]  /*3ea0*/  R2UR UR20, R3 ;  /* 0x00000000031472ca */ /* 0x000fe200000e0000 */
[----:B------:R-:W-:Y:S01]  /*3eb0*/  UMOV UR24, URZ ;  /* 0x000000ff00187c82 */ /* 0x000fe20008000000 */
[----:B------:R-:W-:-:S02]  /*3ec0*/  R2UR UR30, R2 ;  /* 0x00000000021e72ca */ /* 0x000fc400000e0000 */
[----:B------:R-:W-:Y:S01]  /*3ed0*/  CS2R R2, SRZ ;  /* 0x0000000000027805 */ /* 0x000fe2000001ff00 */
[----:B------:R-:W-:Y:S01]  /*3ee0*/  UMOV UR15, URZ ;  /* 0x000000ff000f7c82 */ /* 0x000fe20008000000 */
[----:B---3--:R-:W-:Y:S01]  /*3ef0*/  ULEA UR17, UR4, UR17, 0x18 ;  /* 0x0000001104117291 */ /* 0x008fe2000f8ec0ff */
[----:B------:R-:W-:Y:S01]  /*3f00*/  UMOV UR14, URZ ;  /* 0x000000ff000e7c82 */ /* 0x000fe20008000000 */
[----:B------:R-:W-:Y:S02]  /*3f10*/  UISETP.NE.AND UP3, UPT, UR33, URZ, UPT ;  /* 0x000000ff2100728c */ /* 0x000fe4000bf65270 */
[----:B------:R-:W-:Y:S02]  /*3f20*/  UIADD3 UR5, UPT, UPT, UR17, 0x6400, URZ ;  /* 0x0000640011057890 */ /* 0x000fe4000fffe0ff */
[----:B------:R-:W-:-:S03]  /*3f30*/  UIADD3 UR4, UPT, UPT, UR17, 0x16400, URZ ;  /* 0x0001640011047890 */ /* 0x000fc6000fffe0ff */
[----:B--2---:R-:W1:Y:S01]  /*3f40*/  LDS R0, [UR17+0x200] ;  /* 0x00020011ff007984 */ /* 0x004e620008000800 */
[----:B----4-:R-:W-:Y:S02]  /*3f50*/  UIADD3 UR6, UPT, UPT, UR6, 0x3f, URZ ;  /* 0x0000003f06067890 */ /* 0x010fe4000fffe0ff */
[----:B------:R-:W-:Y:S02]  /*3f60*/  USHF.R.U32.HI UR5, URZ, 0x4, UR5 ;  /* 0x00000004ff057899 */ /* 0x000fe40008011605 */
[----:B------:R-:W-:Y:S02]  /*3f70*/  USHF.R.S32.HI UR25, URZ, 0x1f, UR6 ;  /* 0x0000001fff197899 */ /* 0x000fe40008011406 */
[----:B------:R-:W-:Y:S02]  /*3f80*/  USHF.R.U32.HI UR4, URZ, 0x4, UR4 ;  /* 0x00000004ff047899 */ /* 0x000fe40008011604 */
[----:B------:R-:W-:Y:S02]  /*3f90*/  ULEA.HI UR25, UR25, UR6, URZ, 0x6 ;  /* 0x0000000619197291 */ /* 0x000fe4000f8f30ff */
[----:B------:R-:W-:-:S02]  /*3fa0*/  ULOP3.LUT UR5, UR5, 0x3fff, URZ, 0xc0, !UPT ;  /* 0x00003fff05057892 */ /* 0x000fc4000f8ec0ff */
[----:B------:R-:W-:Y:S02]  /*3fb0*/  USHF.R.S32.HI UR25, URZ, 0x6, UR25 ;  /* 0x00000006ff197899 */ /* 0x000fe40008011419 */
[----:B------:R-:W-:Y:S02]  /*3fc0*/  ULOP3.LUT UR22, UR4, 0x3fff, URZ, 0xc0, !UPT ;  /* 0x00003fff04167892 */ /* 0x000fe4000f8ec0ff */
[----:B------:R-:W-:Y:S02]  /*3fd0*/  UISETP.LT.AND UP0, UPT, UR25, 0x1, UPT ;  /* 0x000000011900788c */ /* 0x000fe4000bf01270 */
[----:B------:R-:W-:Y:S02]  /*3fe0*/  ULOP3.LUT UR21, UR5, 0x10000, URZ, 0xfc, !UPT ;  /* 0x0001000005157892 */ /* 0x000fe4000f8efcff */
[----:B------:R-:W-:Y:S02]  /*3ff0*/  ULOP3.LUT UR22, UR22, 0x10000, URZ, 0xfc, !UPT ;  /* 0x0001000016167892 */ /* 0x000fe4000f8efcff */
[----:B------:R-:W-:Y:S01]  /*4000*/  USEL UR31, UR25, 0x1, !UP0 ;  /* 0x00000001191f7887 */ /* 0x000fe2000c000000 */
[----:B------:R-:W-:Y:S01]  /*4010*/  UMOV UR28, 0x0 ;  /* 0x00000000001c7882 */ /* 0x000fe20000000000 */
[----:B------:R-:W-:Y:S01]  /*4020*/  UMOV UR29, 0x84004a0 ;  /* 0x084004a0001d7882 */ /* 0x000fe20000000000 */
[----:B------:R-:W-:Y:S01]  /*4030*/  UMOV UR26, 0x0 ;  /* 0x00000000001a7882 */ /* 0x000fe20000000000 */
[----:B------:R-:W-:Y:S01]  /*4040*/  UMOV UR27, 0x84004a0 ;  /* 0x084004a0001b7882 */ /* 0x000fe20000000000 */
[----:B-1----:R-:W-:-:S15]  /*4050*/  R2UR UR32, R0 ;  /* 0x00000000002072ca */ /* 0x002fde00000e0000 */
.L_x_87:
[C---:B------:R-:W-:Y:S02]  /*4060*/  LEA R0, R8.reuse, UR17, 0x3 ;  /* 0x0000001108007c11 */ /* 0x040fe4000f8e18ff */
[----:B------:R-:W-:Y:S02]  /*4070*/  SHF.L.U32 R4, R3, 0x1f, RZ ;  /* 0x0000001f03047819 */ /* 0x000fe400000006ff */
[----:B------:R-:W-:Y:S02]  /*4080*/  LEA R5, R8, UR17, 0x4 ;  /* 0x0000001108057c11 */ /* 0x000fe4000f8e20ff */
[----:B------:R-:W1:Y:S02]  /*4090*/  SYNCS.PHASECHK.TRANS64.TRYWAIT P0, [R0+URZ+0x150], R4 ;  /* 0x00015004000075a7 */ /* 0x000e6400080011ff */
[----:B-1-3--:R-:W-:Y:S05]  /*40a0*/  @!P0 BRA `(.L_x_80) ;  /* 0x0000007000008947 */ /* 0x00afea0003800000 */
.L_x_198:
[----:B-1----:R-:W1:Y:S01]  /*40b0*/  LDS.128 R4, [R5+0x1e0] ;  /* 0x0001e00005047984 */ /* 0x002e620000000c00 */
[----:B------:R-:W-:Y:S02]  /*40c0*/  VIADD R0, R0, 0x160 ;  /* 0x0000016000007836 */ /* 0x000fe40000000000 */
[----:B------:R-:W-:Y:S01]  /*40d0*/  VIADD R8, R8, 0x1 ;  /* 0x0000000108087836 */ /* 0x000fe20000000000 */
[----:B------:R-:W-:Y:S01]  /*40e0*/  @!PT LDS RZ, [RZ] ;  /* 0x00000000fffff984 */ /* 0x000fe20000000800 */
[----:B------:R-:W-:Y:S01]  /*40f0*/  @!PT LDS RZ, [RZ] ;  /* 0x00000000fffff984 */ /* 0x000fe20000000800 */
[----:B------:R-:W-:Y:S01]  /*4100*/  @!PT LDS RZ, [RZ] ;  /* 0x00000000fffff984 */ /* 0x000fe20000000800 */
[----:B------:R-:W-:Y:S01]  /*4110*/  @!PT LDS RZ, [RZ] ;  /* 0x00000000fffff984 */ /* 0x000fe20000000800 */
[----:B------:R2:W-:Y:S06]  /*4120*/  MEMBAR.ALL.CTA ;  /* 0x0000000000007992 */ /* 0x0005ec0000008000 */
[----:B--2---:R-:W2:Y:S01]  /*4130*/  FENCE.VIEW.ASYNC.S ;  /* 0x00000000000073c6 */ /* 0x004ea20000000000 */
[----:B------:R-:W-:-:S04]  /*4140*/  PRMT R0, RZ, 0x654, R0 ;  /* 0x00000654ff007816 */ /* 0x000fc80000000000 */
[----:B--2---:R2:W-:Y:S01]  /*4150*/  SYNCS.ARRIVE.TRANS64.RED.A1T0 RZ, [R0+URZ], RZ ;  /* 0x000000ff00ff79a7 */ /* 0x0045e200081004ff */
[----:B-1----:R-:W-:Y:S01]  /*4160*/  LOP3.LUT P1, RZ, R6, 0x1, RZ, 0xc0, !PT ;  /* 0x0000000106ff7812 */ /* 0x002fe2000782c0ff */
[----:B--2---:R-:W-:-:S12]  /*4170*/  BRA.U UP3, `(.L_x_81) ;  /* 0x0000000103e07547 */ /* 0x004fd8000b800000 */
[----:B------:R-:W1:Y:S01]  /*4180*/  LDCU UR4, c[0x0][0x38c] ;  /* 0x00007180ff0477ac */ /* 0x000e620008000800 */
[----:B------:R-:W-:Y:S02]  /*4190*/  PLOP3.LUT P2, PT, PT, PT, PT, 0x80, 0x8 ;  /* 0x000000000008781c */ /* 0x000fe40003f4f070 */
[----:B------:R-:W-:Y:S01]  /*41a0*/  SHF.L.U32 R4, R9, 0x1f, RZ ;  /* 0x0000001f09047819 */ /* 0x000fe200000006ff */
[----:B------:R-:W-:Y:S02]  /*41b0*/  ULEA UR23, UR24, UR17, 0x3 ;  /* 0x0000001118177291 */ /* 0x000fe4000f8e18ff */
[----:B------:R-:W-:Y:S02]  /*41c0*/  ULEA UR18, UR24, UR32, 0x7 ;  /* 0x0000002018127291 */ /* 0x000fe4000f8e38ff */
[----:B-1----:R-:W-:-:S06]  /*41d0*/  UISETP.GE.AND UP0, UPT, UR4, 0x1, UPT ;  /* 0x000000010400788c */ /* 0x002fcc000bf06270 */
[----:B------:R-:W-:-:S05]  /*41e0*/  PLOP3.LUT P0, PT, PT, PT, UP0, 0x80, 0x8 ;  /* 0x000000000008781c */ /* 0x000fca0003f0f008 */
[----:B------:R-:W-:-:S08]  /*41f0*/  @UP0 ULEA UR4, UR15, UR17, 0x3 ;  /* 0x000000110f040291 */ /* 0x000fd0000f8e18ff */
[----:B------:R-:W-:-:S04]  /*4200*/  @P0 SHF.L.U32 R0, R2, 0x1f, RZ ;  /* 0x0000001f02000819 */ /* 0x000fc800000006ff */
[----:B------:R1:W2:Y:S01]  /*4210*/  @P0 SYNCS.PHASECHK.TRANS64.TRYWAIT P2, [UR4], R0 ;  /* 0x00000000ff0005a7 */ /* 0x0002a20008041104 */
[----:B------:R-:W3:Y:S02]  /*4220*/  SYNCS.PHASECHK.TRANS64.TRYWAIT P0, [UR23+0x190], R4 ;  /* 0x00019004ff0075a7 */ /* 0x000ee40008001117 */
[----:B-123--:R-:W-:Y:S05]  /*4230*/  @!P0 BRA `(.L_x_82) ;  /* 0x0000006c00b08947 */ /* 0x00efea0003800000 */
.L_x_200:
[----:B------:R-:W-:Y:S01]  /*4240*/  UMOV UR19, UR14 ;  /* 0x0000000e00137c82 */ /* 0x000fe20008000000 */
[----:B------:R-:W-:Y:S05]  /*4250*/  BRA.U !UP0, `(.L_x_83) ;  /* 0x0000000108987547 */ /* 0x000fea000b800000 */
[----:B------:R-:W-:Y:S02]  /*4260*/  UIADD3 UR19, UPT, UPT, UR31, UR14, URZ ;  /* 0x0000000e1f137290 */ /* 0x000fe4000fffe0ff */
[----:B------:R-:W-:Y:S01]  /*4270*/  UPLOP3.LUT UP2, UPT, UPT, UPT, UPT, 0x40, 0x4 ;  /* 0x000000000004789c */ /* 0x000fe20003f4e870 */
[----:B------:R-:W-:Y:S01]  /*4280*/  UMOV UR16, UR25 ;  /* 0x0000001900107c82 */ /* 0x000fe20008000000 */
[----:B------:R-:W-:-:S09]  /*4290*/  UMOV UR6, UR15 ;  /* 0x0000000f00067c82 */ /* 0x000fd20008000000 */
.L_x_86:
[----:B--2---:R-:W-:Y:S01]  /*42a0*/  ULEA UR5, UR6, UR17, 0x3 ;  /* 0x0000001106057291 */ /* 0x004fe2000f8e18ff */
[----:B---3--:R-:W-:Y:S11]  /*42b0*/  @P2 BRA `(.L_x_84) ;  /* 0x00000000000c2947 */ /* 0x008ff60003800000 */
[----:B-1----:R-:W-:Y:S04]  /*42c0*/  SHF.L.U32 R4, R2, 0x1f, RZ ;  /* 0x0000001f02047819 */ /* 0x002fe800000006ff */
[----:B------:R-:W1:Y:S02]  /*42d0*/  SYNCS.PHASECHK.TRANS64.TRYWAIT P0, [UR5], R4 ;  /* 0x00000004ff0075a7 */ /* 0x000e640008001105 */
[----:B-1----:R-:W-:Y:S05]  /*42e0*/  @!P0 BRA `(.L_x_85) ;  /* 0x0000006c009c8947 */ /* 0x002fea0003800000 */
.L_x_84:
[----:B------:R-:W-:Y:S01]  /*42f0*/  UISETP.NE.AND UP0, UPT, UR16, 0x1, UPT ;  /* 0x000000011000788c */ /* 0x000fe2000bf05270 */
[----:B------:R-:W-:Y:S01]  /*4300*/  PLOP3.LUT P2, PT, PT, PT, PT, 0x80, 0x8 ;  /* 0x000000000008781c */ /* 0x000fe20003f4f070 */
[----:B------:R-:W-:Y:S02]  /*4310*/  UIADD3 UR4, UPT, UPT, UR6, 0x1, URZ ;  /* 0x0000000106047890 */ /* 0x000fe4000fffe0ff */
[----:B------:R-:W-:Y:S02]  /*4320*/  ULEA UR12, UR6, UR22, 0x9 ;  /* 0x00000016060c7291 */ /* 0x000fe4000f8e48ff */
[----:B------:R-:W-:Y:S01]  /*4330*/  UISETP.NE.AND UP1, UPT, UR4, 0x10, UPT ;  /* 0x000000100400788c */ /* 0x000fe2000bf25270 */
[----:B------:R-:W-:Y:S01]  /*4340*/  PLOP3.LUT P0, PT, PT, PT, UP0, 0x80, 0x8 ;  /* 0x000000000008781c */ /* 0x000fe20003f0f008 */
[----:B------:R-:W-:Y:S02]  /*4350*/  UIADD3 UR10, UPT, UPT, UR12, 0x2, URZ ;  /* 0x000000020c0a7890 */ /* 0x000fe4000fffe0ff */
[----:B------:R-:W-:Y:S02]  /*4360*/  USEL UR7, URZ, 0x1, UP1 ;  /* 0x00000001ff077887 */ /* 0x000fe40008800000 */
[----:B------:R-:W-:Y:S02]  /*4370*/  USEL UR15, UR4, URZ, UP1 ;  /* 0x000000ff040f7287 */ /* 0x000fe40008800000 */
[----:B------:R-:W-:Y:S02]  /*4380*/  UIADD3 UR14, UPT, UPT, UR14, 0x1, URZ ;  /* 0x000000010e0e7890 */ /* 0x000fe4000fffe0ff */
[----:B------:R-:W-:Y:S01]  /*4390*/  @UP0 ULEA UR4, UR15, UR17, 0x3 ;  /* 0x000000110f040291 */ /* 0x000fe2000f8e18ff */
[----:B------:R-:W-:Y:S01]  /*43a0*/  LOP3.LUT R2, R2, UR7, RZ, 0x3c, !PT ;  /* 0x0000000702027c12 */ /* 0x000fe2000f8e3cff */
[----:B------:R-:W-:Y:S01]  /*43b0*/  UIADD3 UR7, UPT, UPT, UR5, 0x80, URZ ;  /* 0x0000008005077890 */ /* 0x000fe2000fffe0ff */
[----:B------:R-:W-:Y:S02]  /*43c0*/  UMOV UR13, 0x80004020 ;  /* 0x80004020000d7882 */ /* 0x000fe40000000000 */
[----:B-1----:R-:W-:Y:S01]  /*43d0*/  @P0 SHF.L.U32 R0, R2, 0x1f, RZ ;  /* 0x0000001f02000819 */ /* 0x002fe200000006ff */
[----:B------:R-:W-:Y:S01]  /*43e0*/  UMOV UR5, 0x80004020 ;  /* 0x8000402000057882 */ /* 0x000fe20000000000 */
[----:B------:R-:W-:Y:S01]  /*43f0*/  UMOV UR11, 0x80004020 ;  /* 0x80004020000b7882 */ /* 0x000fe20000000000 */
[----:B------:R-:W-:Y:S01]  /*4400*/  UMOV UR9, 0x80004020 ;  /* 0x8000402000097882 */ /* 0x000fe20000000000 */
[----:B------:R2:W3:Y:S01]  /*4410*/  @P0 SYNCS.PHASECHK.TRANS64.TRYWAIT P2, [UR4], R0 ;  /* 0x00000000ff0005a7 */ /* 0x0004e20008041104 */
[----:B------:R-:W-:Y:S02]  /*4420*/  ULEA UR4, UR6, UR21, 0x8 ;  /* 0x0000001506047291 */ /* 0x000fe4000f8e40ff */
[----:B------:R-:W-:Y:S02]  /*4430*/  UISETP.NE.AND UP0, UPT, UR14, UR19, UPT ;  /* 0x000000130e00728c */ /* 0x000fe4000bf05270 */
[----:B------:R-:W-:Y:S02]  /*4440*/  UIADD3 UR8, UPT, UPT, UR4, 0x2, URZ ;  /* 0x0000000204087890 */ /* 0x000fe4000fffe0ff */
[----:B------:R-:W-:Y:S01]  /*4450*/  UIADD3 UR16, UPT, UPT, UR16, -0x1, URZ ;  /* 0xffffffff10107890 */ /* 0x000fe2000fffe0ff */
[----:B------:R-:W-:Y:S02]  /*4460*/  UMOV UR6, UR15 ;  /* 0x0000000f00067c82 */ /* 0x000fe40008000000 */
[----:B------:R2:W-:Y:S01]  /*4470*/  UTCIMMA.2CTA gdesc[UR4], gdesc[UR12], tmem[UR18], tmem[UR28], idesc[UR29], UP2 ;  /* 0x00ff1c0c040075ea */ /* 0x0005e20009200112 */
[----:B------:R-:W-:Y:S03]  /*4480*/  UPLOP3.LUT UP2, UPT, UPT, UPT, UPT, 0x80, 0x8 ;  /* 0x000000000008789c */ /* 0x000fe60003f4f070 */
[----:B------:R2:W-:Y:S01]  /*4490*/  UTCIMMA.2CTA gdesc[UR8], gdesc[UR10], tmem[UR18], tmem[UR26], idesc[UR27], UPT ;  /* 0x00ff1a0a080075ea */ /* 0x0005e2000ba00112 */
[----:B------:R2:W-:Y:S01]  /*44a0*/  UTCBAR.2CTA.MULTICAST [UR7], URZ, UR20 ;  /* 0x000000ff070073e9 */ /* 0x0005e20008200814 */
[----:B------:R-:W-:Y:S06]  /*44b0*/  BRA.U UP0, `(.L_x_86) ;  /* 0xfffffffd00787547 */ /* 0x000fec000b83ffff */
.L_x_83:
[----:B--2---:R-:W-:Y:S01]  /*44c0*/  UIADD3 UR4, UPT, UPT, UR23, 0x170, URZ ;  /* 0x0000017017047890 */ /* 0x004fe2000fffe0ff */
[----:B------:R-:W-:-:S08]  /*44d0*/  UMOV UR14, UR19 ;  /* 0x00000013000e7c82 */ /* 0x000fd00008000000 */
[----:B------:R2:W-:Y:S01]  /*44e0*/  UTCBAR.2CTA.MULTICAST [UR4], URZ, UR30 ;  /* 0x000000ff040073e9 */ /* 0x0005e2000820081e */
[----:B------:R-:W-:Y:S02]  /*44f0*/  NOP ;  /* 0x0000000000007918 */ /* 0x000fe40000000000 */
.L_x_81:
[----:B--2---:R-:W-:Y:S01]  /*4500*/  UIADD3 UR4, UPT, UPT, UR24, 0x1, URZ ;  /* 0x0000000118047890 */ /* 0x004fe2000fffe0ff */
[----:B------:R-:W-:-:S03]  /*4510*/  ISETP.NE.AND P0, PT, R8, 0x2, PT ;  /* 0x000000020800780c */ /* 0x000fc60003f05270 */
[----:B------:R-:W-:Y:S01]  /*4520*/  UISETP.NE.AND UP0, UPT, UR4, 0x4, UPT ;  /* 0x000000040400788c */ /* 0x000fe2000bf05270 */
[----:B-1----:R-:W-:Y:S02]  /*4530*/  SEL R0, RZ, 0x1, P0 ;  /* 0x00000001ff007807 */ /* 0x002fe40000000000 */
[----:B------:R-:W-:Y:S01]  /*4540*/  SEL R8, R8, RZ, P0 ;  /* 0x000000ff08087207 */ /* 0x000fe20000000000 */
[----:B------:R-:W-:Y:S01]  /*4550*/  USEL UR5, URZ, 0x1, UP0 ;  /* 0x00000001ff057887 */ /* 0x000fe20008000000 */
[----:B------:R-:W-:Y:S01]  /*4560*/  LOP3.LUT R3, R3, R0, RZ, 0x3c, !PT ;  /* 0x0000000003037212 */ /* 0x000fe200078e3cff */
[----:B------:R-:W-:-:S04]  /*4570*/  USEL UR24, UR4, URZ, UP0 ;  /* 0x000000ff04187287 */ /* 0x000fc80008000000 */
[----:B------:R-:W-:Y:S01]  /*4580*/  LOP3.LUT R9, R9, UR5, RZ, 0x3c, !PT ;  /* 0x0000000509097c12 */ /* 0x000fe2000f8e3cff */
[----:B------:R-:W-:Y:S07]  /*4590*/  @P1 BRA `(.L_x_87) ;  /* 0xfffffff800b01947 */ /* 0x000fee000383ffff */
[----:B------:R-:W1:Y:S01]  /*45a0*/  S2UR UR8, SR_CgaCtaId ;  /* 0x00000000000879c3 */ /* 0x000e620000008800 */
[----:B------:R-:W-:Y:S01]  /*45b0*/  ELECT P0, URZ, PT ;  /* 0x0000000000ff782f */ /* 0x000fe20003800000 */
[----:B------:R-:W-:Y:S01]  /*45c0*/  HFMA2 R0, -RZ, RZ, 0, 5.9604644775390625e-08 ;  /* 0x00000001ff007431 */ /* 0x000fe200000001ff */
[----:B------:R-:W-:-:S05]  /*45d0*/  UMOV UR4, 0x40 ;  /* 0x0000004000047882 */ /* 0x000fca0000000000 */
[----:B------:R-:W-:Y:S01]  /*45e0*/  UVIRTCOUNT.DEALLOC.SMPOOL 0x80 ;  /* 0x000000800000784c */ /* 0x000fe20000000000 */
[----:B------:R-:W-:Y:S02]  /*45f0*/  UISETP.NE.AND UP1, UPT, UR33, URZ, UPT ;  /* 0x000000ff2100728c */ /* 0x000fe4000bf25270 */
[----:B-1----:R-:W-:-:S09]  /*4600*/  ULEA UR8, UR8, UR4, 0x18 ;  /* 0x0000000408087291 */ /* 0x002fd2000f8ec0ff */
[----:B------:R1:W-:Y:S01]  /*4610*/  @P0 STS.U8 [UR8+0x1c], R0 ;  /* 0x00001c00ff000988 */ /* 0x0003e20008000008 */
[----:B------:R-:W-:Y:S05]  /*4620*/  BRA.U UP1, `(.L_x_88) ;  /* 0x0000000101a07547 */ /* 0x000fea000b800000 */
[----:B------:R-:W-:Y:S01]  /*4630*/  UIADD3 UR7, UPT, UPT, UR17, 0x190, URZ ;  /* 0x0000019011077890 */ /* 0x000fe2000fffe0ff */
[----:B------:R-:W-:-:S03]  /*4640*/  SHF.L.U32 R2, R9, 0x1f, RZ ;  /* 0x0000001f09027819 */ /* 0x000fc600000006ff */
[----:B------:R-:W-:-:S09]  /*4650*/  ULEA UR4, UR24, UR7, 0x3 ;  /* 0x0000000718047291 */ /* 0x000fd2000f8e18ff */
[----:B------:R-:W2:Y:S02]  /*4660*/  SYNCS.PHASECHK.TRANS64.TRYWAIT P0, [UR4], R2 ;  /* 0x00000002ff0075a7 */ /* 0x000ea40008001104 */
[----:B--2---:R-:W-:Y:S05]  /*4670*/  @!P0 BRA `(.L_x_89) ;  /* 0x0000006800d08947 */ /* 0x004fea0003800000 */
.L_x_203:
        /* <DEDUP_REMOVED lines=9> */
.L_x_205:
        /* <DEDUP_REMOVED lines=9> */
.L_x_207:
[----:B------:R-:W-:-:S04]  /*47a0*/  UIADD3 UR4, UPT, UPT, UR4, 0x1, URZ ;  /* 0x0000000104047890 */ /* 0x000fc8000fffe0ff */
[----:B------:R-:W-:-:S04]  /*47b0*/  UISETP.NE.AND UP0, UPT, UR4, 0x4, UPT ;  /* 0x000000040400788c */ /* 0x000fc8000bf05270 */
[----:B------:R-:W-:Y:S02]  /*47c0*/  USEL UR5, URZ, 0x1, UP0 ;  /* 0x00000001ff057887 */ /* 0x000fe40008000000 */
[----:B------:R-:W-:-:S04]  /*47d0*/  USEL UR4, UR4, URZ, UP0 ;  /* 0x000000ff04047287 */ /* 0x000fc80008000000 */
[----:B------:R-:W-:Y:S01]  /*47e0*/  ULEA UR4, UR4, UR7, 0x3 ;  /* 0x0000000704047291 */ /* 0x000fe2000f8e18ff */
[----:B------:R-:W-:-:S04]  /*47f0*/  LOP3.LUT R2, R2, UR5, RZ, 0x3c, !PT ;  /* 0x0000000502027c12 */ /* 0x000fc8000f8e3cff */
[----:B------:R-:W-:Y:S01]  /*4800*/  SHF.L.U32 R2, R2, 0x1f, RZ ;  /* 0x0000001f02027819 */ /* 0x000fe200000006ff */
[----:B-1----:R-:W-:-:S04]  /*4810*/  IMAD.U32 R0, RZ, RZ, UR4 ;  /* 0x00000004ff007e24 */ /* 0x002fc8000f8e00ff */
[----:B------:R1:W2:Y:S03]  /*4820*/  SYNCS.PHASECHK.TRANS64.TRYWAIT P0, [R0+URZ], R2 ;  /* 0x00000002000075a7 */ /* 0x0002a600080011ff */
[----:B--2---:R-:W-:Y:S05]  /*4830*/  @!P0 NANOSLEEP.SYNCS 0x989680 ;  /* 0x009896800000895d */ /* 0x004fea0003900000 */
[----:B------:R-:W2:Y:S02]  /*4840*/  @!P0 SYNCS.PHASECHK.TRANS64 P0, [R0+URZ], R2 ;  /* 0x00000002000085a7 */ /* 0x000ea400080010ff */
[----:B--2---:R-:W-:Y:S05]  /*4850*/  @P0 BRA `(.L_x_92) ;  /* 0x0000000000200947 */ /* 0x004fea0003800000 */
.L_x_93:
[----:B--2---:R2:W4:Y:S02]  /*4860*/  SYNCS.PHASECHK.TRANS64.TRYWAIT P0, [R0+URZ], R2 ;  /* 0x00000002000075a7 */ /* 0x00452400080011ff */
[----:B----4-:R-:W-:Y:S05]  /*4870*/  @!P0 NANOSLEEP.SYNCS 0x989680 ;  /* 0x009896800000895d */ /* 0x010fea0003900000 */
[----:B------:R-:W4:Y:S02]  /*4880*/  @!P0 SYNCS.PHASECHK.TRANS64 P0, [R0+URZ], R2 ;  /* 0x00000002000085a7 */ /* 0x000f2400080010ff */
[----:B----4-:R-:W-:Y:S05]  /*4890*/  @!P0 BRA `(.L_x_93) ;  /* 0xfffffffc00f08947 */ /* 0x010fea000383ffff */
[----:B------:R-:W-:Y:S05]  /*48a0*/  BRA `(.L_x_92) ;  /* 0x00000000000c7947 */ /* 0x000fea0003800000 */
.L_x_88:
[----:B------:R-:W-:-:S04]  /*48b0*/  UIADD3 UR4, UPT, UPT, UR17, 0x1d0, URZ ;  /* 0x000001d011047890 */ /* 0x000fc8000fffe0ff */
[----:B------:R-:W-:-:S09]  /*48c0*/  UPRMT UR4, UR34, 0x654, UR4 ;  /* 0x0000065422047896 */ /* 0x000fd20008000004 */
[----:B------:R-:W-:Y:S03]  /*48d0*/  SYNCS.ARRIVE.TRANS64.RED.A1T0 RZ, [UR4], RZ ;  /* 0x000000ffffff79a7 */ /* 0x000fe60008100404 */
.L_x_92:
[----:B-12---:R-:W-:Y:S01]  /*48e0*/  SHF.L.U32 R2, RZ, 0x1f, RZ ;  /* 0x0000001fff027819 */ /* 0x006fe200000006ff */
[----:B------:R-:W-:Y:S01]  /*48f0*/  UIADD3 UR4, UPT, UPT, UR17, 0x1d0, URZ ;  /* 0x000001d011047890 */ /* 0x000fe2000fffe0ff */
[----:B------:R-:W-:Y:S02]  /*4900*/  PLOP3.LUT P0, PT, PT, PT, UP1, 0x80, 0x8 ;  /* 0x000000000008781c */ /* 0x000fe40003f0f018 */
[----:B------:R-:W1:Y:S02]  /*4910*/  SYNCS.PHASECHK.TRANS64.TRYWAIT P1, [UR17+0x1d0], R2 ;  /* 0x0001d002ff0075a7 */ /* 0x000e640008021111 */
[----:B-1----:R-:W-:Y:S09]  /*4920*/  @!P1 BRA `(.L_x_94) ;  /* 0x00000068006c9947 */ /* 0x002ff20003800000 */
.L_x_209:
[----:B------:R-:W-:Y:S01]  /*4930*/  @!UP1 UPRMT UR4, UR34, 0x654, UR4 ;  /* 0x0000065422049896 */ /* 0x000fe20008000004 */
[----:B------:R-:W-:Y:S01]  /*4940*/  UMOV UR5, 0xffff ;  /* 0x0000ffff00057882 */ /* 0x000fe20000000000 */
[----:B------:R-:W-:-:S07]  /*4950*/  UMOV UR6, 0x1 ;  /* 0x0000000100067882 */ /* 0x000fce0000000000 */
[----:B------:R-:W-:Y:S01]  /*4960*/  @!P0 SYNCS.ARRIVE.TRANS64.RED.A1T0 RZ, [UR4], RZ ;  /* 0x000000ffffff89a7 */ /* 0x000fe20008100404 */
[----:B------:R-:W-:Y:S01]  /*4970*/  NOP ;  /* 0x0000000000007918 */ /* 0x000fe20000000000 */
[----:B-1----:R-:W1:Y:S01]  /*4980*/  LDS R0, [UR8+0x14] ;  /* 0x00001408ff007984 */ /* 0x002e620008000800 */
[----:B------:R-:W-:-:S04]  /*4990*/  ULOP3.LUT UR4, UR32, 0xffff, URZ, 0xc0, !UPT ;  /* 0x0000ffff20047892 */ /* 0x000fc8000f8ec0ff */
[----:B------:R-:W-:-:S04]  /*49a0*/  USHF.R.U32.HI UR4, URZ, 0x5, UR4 ;  /* 0x00000005ff047899 */ /* 0x000fc80008011604 */
[----:B------:R-:W-:Y:S02]  /*49b0*/  USHF.L.U32 UR5, UR5, UR4, URZ ;  /* 0x0000000405057299 */ /* 0x000fe400080006ff */
[----:B------:R-:W-:-:S04]  /*49c0*/  USHF.L.U32 UR4, UR6, UR4, URZ ;  /* 0x0000000406047299 */ /* 0x000fc800080006ff */
[----:B-1----:R-:W-:-:S04]  /*49d0*/  LOP3.LUT R0, R0, UR5, RZ, 0xc0, !PT ;  /* 0x0000000500007c12 */ /* 0x002fc8000f8ec0ff */
[----:B------:R-:W-:-:S13]  /*49e0*/  ISETP.NE.AND P0, PT, R0, UR5, PT ;  /* 0x0000000500007c0c */ /* 0x000fda000bf05270 */
[----:B------:R-:W-:Y:S05]  /*49f0*/  @P0 BRA `(.L_x_95) ;  /* 0x0000000000580947 */ /* 0x000fea0003800000 */
[----:B------:R-:W1:Y:S02]  /*4a00*/  LDS R0, [UR8+0x18] ;  /* 0x00001808ff007984 */ /* 0x000e640008000800 */
[----:B-1----:R-:W-:-:S04]  /*4a10*/  LOP3.LUT R0, R0, UR4, RZ, 0xc0, !PT ;  /* 0x0000000400007c12 */ /* 0x002fc8000f8ec0ff */
[----:B------:R-:W-:-:S13]  /*4a20*/  ISETP.NE.AND P0, PT, R0, UR4, PT ;  /* 0x0000000400007c0c */ /* 0x000fda000bf05270 */
[----:B------:R-:W-:Y:S05]  /*4a30*/  @P0 BRA `(.L_x_96) ;  /* 0x00000000003c0947 */ /* 0x000fea0003800000 */
[----:B------:R-:W1:Y:S01]  /*4a40*/  S2R R2, SR_LANEID ;  /* 0x0000000000027919 */ /* 0x000e620000000000 */
[----:B------:R-:W-:-:S06]  /*4a50*/  ULOP3.LUT UR5, URZ, UR5, URZ, 0x33, !UPT ;  /* 0x00000005ff057292 */ /* 0x000fcc000f8e33ff */
[----:B------:R-:W-:-:S04]  /*4a60*/  IMAD.U32 R0, RZ, RZ, UR5 ;  /* 0x00000005ff007e24 */ /* 0x000fc8000f8e00ff */
[----:B------:R2:W4:Y:S02]  /*4a70*/  REDUX UR7, R0 ;  /* 0x00000000000773c4 */ /* 0x0005240000000000 */
[----:B------:R1:W-:Y:S01]  /*4a80*/  UTCATOMSWS.AND URZ, UR5 ;  /* 0x0000000500ff79e3 */ /* 0x0003e20008000000 */
[----:B--2---:R-:W-:Y:S01]  /*4a90*/  LOP3.LUT R0, RZ, UR4, RZ, 0x33, !PT ;  /* 0x00000004ff007c12 */ /* 0x004fe2000f8e33ff */
[----:B------:R-:W-:Y:S02]  /*4aa0*/  VOTEU.ANY UR4, UPT, PT ;  /* 0x0000000000047886 */ /* 0x000fe400038e0100 */
[----:B------:R-:W-:Y:S02]  /*4ab0*/  UFLO.U32 UR4, UR4 ;  /* 0x00000004000472bd */ /* 0x000fe400080e0000 */
[----:B------:R-:W2:Y:S04]  /*4ac0*/  REDUX UR6, R0 ;  /* 0x00000000000673c4 */ /* 0x000ea80000000000 */
[----:B-1----:R-:W-:-:S02]  /*4ad0*/  ISETP.EQ.U32.AND P0, PT, R2, UR4, PT ;  /* 0x0000000402007c0c */ /* 0x002fc4000bf02070 */
[----:B----4-:R-:W-:-:S11]  /*4ae0*/  MOV R2, UR7 ;  /* 0x0000000700027c02 */ /* 0x010fd60008000f00 */
[----:B------:R1:W-:Y:S01]  /*4af0*/  @P0 ATOMS.AND RZ, [UR8+0x14], R2 ;  /* 0x00001402ffff098c */ /* 0x0003e2000a800008 */
[----:B--2---:R-:W-:-:S05]  /*4b00*/  IMAD.U32 R0, RZ, RZ, UR6 ;  /* 0x00000006ff007e24 */ /* 0x004fca000f8e00ff */
[----:B------:R1:W-:Y:S01]  /*4b10*/  @P0 ATOMS.AND RZ, [UR8+0x18], R0 ;  /* 0x00001800ffff098c */ /* 0x0003e2000a800008 */
[----:B------:R-:W-:Y:S05]  /*4b20*/  BRA `(.L_x_97) ;  /* 0x0000000000147947 */ /* 0x000fea0003800000 */
.L_x_96:
[----:B------:R-:W-:Y:S02]  /*4b30*/  MOV R2, 0x4b50 ;  /* 0x00004b5000027802 */ /* 0x000fe40000000f00 */
[----:B---3-5:R-:W-:Y:S05]  /*4b40*/  CALL.REL.NOINC `($__internal_0_$__cuda_sm10x_tcgen05_guardrail_trap_col_being_dealloced_not_returned_by_alloc) ;  /* 0x0000006c00487944 */ /* 0x028fea0003c00000 */
[----:B------:R-:W-:Y:S05]  /*4b50*/  BRA `(.L_x_97) ;  /* 0x0000000000087947 */ /* 0x000fea0003800000 */
.L_x_95:
[----:B------:R-:W-:Y:S02]  /*4b60*/  MOV R2, 0x4b80 ;  /* 0x00004b8000027802 */ /* 0x000fe40000000f00 */
[----:B---3-5:R-:W-:Y:S05]  /*4b70*/  CALL.REL.NOINC `($__internal_2_$__cuda_sm10x_tcgen05_guardrail_trap_unallocated_columns_being_dealloced) ;  /* 0x0000006c00547944 */ /* 0x028fea0003c00000 */
.L_x_97:
[----:B------:R-:W-:Y:S01]  /*4b80*/  NOP ;  /* 0x0000000000007918 */ /* 0x000fe20000000000 */
[----:B------:R-:W-:Y:S05]  /*4b90*/  EXIT ;  /* 0x000000000000794d */ /* 0x000fea0003800000 */
.L_x_68:
[----:B------:R-:W-:-:S09]  /*4ba0*/  UISETP.NE.OR UP0, UPT, UR18, 0x3, !UP3 ;  /* 0x000000031200788c */ /* 0x000fd2000df05670 */
[----:B------:R-:W-:Y:S05]  /*4bb0*/  BRA.U UP0, `(.L_x_98) ;  /* 0x0000001100b87547 */ /* 0x000fea000b800000 */
[----:B------:R-:W1:Y:S01]  /*4bc0*/  LDCU UR37, c[0x0][0x370] ;  /* 0x00006e00ff2577ac */ /* 0x000e620008000800 */
[----:B------:R-:W2:Y:S01]  /*4bd0*/  LDC.64 R16, c[0x0][0x348] ;  /* 0x0000d200ff107b82 */ /* 0x000ea20000000a00 */
[----:B------:R-:W-:Y:S02]  /*4be0*/  HFMA2 R13, -RZ, RZ, 0, 0 ;  /* 0x00000000ff0d7431 */ /* 0x000fe400000001ff */
[----:B------:R-:W-:Y:S01]  /*4bf0*/  IMAD.MOV.U32 R15, RZ, RZ, 0x1 ;  /* 0x00000001ff0f7424 */ /* 0x000fe200078e00ff */
[----:B------:R-:W1:Y:S01]  /*4c00*/  LDCU.128 UR48, c[0x0][0xb10] ;  /* 0x00016200ff3077ac */ /* 0x000e620008000c00 */
[----:B------:R-:W-:Y:S01]  /*4c10*/  IMAD.MOV.U32 R14, RZ, RZ, RZ ;  /* 0x000000ffff0e7224 */ /* 0x000fe200078e00ff */
[----:B------:R-:W-:Y:S01]  /*4c20*/  MOV R7, 0x1000 ;  /* 0x0000100000077802 */ /* 0x000fe20000000f00 */
[----:B------:R-:W3:Y:S01]  /*4c30*/  LDCU UR31, c[0x0][0x374] ;  /* 0x00006e80ff1f77ac */ /* 0x000ee20008000800 */
[----:B------:R-:W4:Y:S01]  /*4c40*/  LDC.64 R2, c[0x0][0x888] ;  /* 0x00022200ff027b82 */ /* 0x000f220000000a00 */
[----:B------:R-:W3:Y:S01]  /*4c50*/  LDCU UR15, c[0x0][0xb0c] ;  /* 0x00016180ff0f77ac */ /* 0x000ee20008000800 */
[----:B------:R-:W2:Y:S06]  /*4c60*/  LDCU UR53, c[0x0][0xb20] ;  /* 0x00016400ff3577ac */ /* 0x000eac0008000800 */
[----:B------:R-:W4:Y:S01]  /*4c70*/  LDC.64 R4, c[0x0][0x890] ;  /* 0x00022400ff047b82 */ /* 0x000f220000000a00 */
[----:B------:R-:W2:Y:S01]  /*4c80*/  LDCU UR4, c[0x0][0xb30] ;  /* 0x00016600ff0477ac */ /* 0x000ea20008000800 */
[----:B------:R-:W-:Y:S01]  /*4c90*/  UMOV UR21, 0x400 ;  /* 0x0000040000157882 */ /* 0x000fe20000000000 */
[----:B-1----:R-:W-:-:S02]  /*4ca0*/  UIMAD.WIDE.U32 UR6, UR37, UR48, URZ ;  /* 0x00000030250672a5 */ /* 0x002fc4000f8e00ff */
[----:B---3--:R-:W-:Y:S02]  /*4cb0*/  UIMAD.WIDE.U32 UR8, UR31, UR51, URZ ;  /* 0x000000331f0872a5 */ /* 0x008fe4000f8e00ff */
[----:B------:R-:W-:Y:S02]  /*4cc0*/  ULEA UR21, UR46, UR21, 0x18 ;  /* 0x000000152e157291 */ /* 0x000fe4000f8ec0ff */
[----:B------:R-:W-:Y:S02]  /*4cd0*/  UPLOP3.LUT UP2, UPT, UPT, UPT, UPT, 0x40, 0x4 ;  /* 0x000000000004789c */ /* 0x000fe40003f4e870 */
[----:B------:R-:W-:Y:S01]  /*4ce0*/  UIADD3 UR38, UPT, UPT, UR21, 0x118, URZ ;  /* 0x0000011815267890 */ /* 0x000fe2000fffe0ff */
[----:B------:R-:W-:Y:S01]  /*4cf0*/  UMOV UR6, UR7 ;  /* 0x0000000700067c82 */ /* 0x000fe20008000000 */
[----:B------:R-:W-:Y:S01]  /*4d00*/  UMOV UR39, UR9 ;  /* 0x0000000900277c82 */ /* 0x000fe20008000000 */
[----:B------:R-:W-:Y:S02]  /*4d10*/  UISETP.GE.AND UP0, UPT, UR45, 0x1, UPT ;  /* 0x000000012d00788c */ /* 0x000fe4000bf06270 */
[----:B------:R-:W-:Y:S01]  /*4d20*/  UISETP.NE.AND UP4, UPT, UR45, 0x1, UPT ;  /* 0x000000012d00788c */ /* 0x000fe2000bf85270 */
[----:B------:R-:W1:Y:S01]  /*4d30*/  LDCU.64 UR22, c[0x0][0xb28] ;  /* 0x00016500ff1677ac */ /* 0x000e620008000a00 */
[----:B------:R-:W-:-:S02]  /*4d40*/  UISETP.NE.AND UP6, UPT, UR15, 0x1, UPT ;  /* 0x000000010f00788c */ /* 0x000fc4000bfc5270 */
[----:B------:R-:W-:Y:S02]  /*4d50*/  UISETP.NE.AND UP5, UPT, UR50, 0x1, UPT ;  /* 0x000000013200788c */ /* 0x000fe4000bfa5270 */
[----:B------:R-:W-:Y:S02]  /*4d60*/  UIADD3 UR41, UPT, UPT, UR21, 0x100, URZ ;  /* 0x0000010015297890 */ /* 0x000fe4000fffe0ff */
[----:B------:R-:W-:Y:S02]  /*4d70*/  UIADD3 UR33, UPT, UPT, UR21, 0x108, URZ ;  /* 0x0000010815217890 */ /* 0x000fe4000fffe0ff */
[----:B------:R-:W-:Y:S02]  /*4d80*/  UIADD3 UR25, UPT, UPT, UR21, 0x110, URZ ;  /* 0x0000011015197890 */ /* 0x000fe4000fffe0ff */
[----:B------:R-:W-:Y:S02]  /*4d90*/  UPRMT UR38, UR46, 0x654, UR38 ;  /* 0x000006542e267896 */ /* 0x000fe40008000026 */
[----:B------:R-:W-:-:S02]  /*4da0*/  USHF.R.U32.HI UR47, URZ, UR49, UR6 ;  /* 0x00000031ff2f7299 */ /* 0x000fc40008011606 */
[----:B--2---:R-:W-:Y:S02]  /*4db0*/  USHF.R.U32.HI UR39, URZ, UR53, UR39 ;  /* 0x00000035ff277299 */ /* 0x004fe40008011627 */
[----:B------:R-:W-:-:S11]  /*4dc0*/  UISETP.NE.AND UP3, UPT, UR4, 0x1, UPT ;  /* 0x000000010400788c */ /* 0x000fd6000bf65270 */
.L_x_109:
[C---:B------:R-:W-:Y:S02]  /*4dd0*/  LEA R12, R14.reuse, UR21, 0x3 ;  /* 0x000000150e0c7c11 */ /* 0x040fe4000f8e18ff */
[----:B------:R-:W-:Y:S02]  /*4de0*/  SHF.L.U32 R0, R13, 0x1f, RZ ;  /* 0x0000001f0d007819 */ /* 0x000fe400000006ff */
[----:B------:R-:W-:Y:S02]  /*4df0*/  LEA R8, R14, UR21, 0x4 ;  /* 0x000000150e087c11 */ /* 0x000fe4000f8e20ff */
[----:B--2---:R-:W2:Y:S02]  /*4e00*/  SYNCS.PHASECHK.TRANS64.TRYWAIT P0, [R12+URZ+0x150], R0 ;  /* 0x000150000c0075a7 */ /* 0x004ea400080011ff */
[----:B--2---:R-:W-:Y:S05]  /*4e10*/  @!P0 BRA `(.L_x_99) ;  /* 0x0000006400488947 */ /* 0x004fea0003800000 */
.L_x_210:
[----:B------:R-:W3:Y:S01]  /*4e20*/  LDS.128 R8, [R8+0x1e0] ;  /* 0x0001e00008087984 */ /* 0x000ee20000000c00 */
[----:B------:R-:W-:Y:S01]  /*4e30*/  UISETP.GE.AND UP0, UPT, UR45, 0x1, UPT ;  /* 0x000000012d00788c */ /* 0x000fe2000bf06270 */
[----:B------:R-:W-:Y:S01]  /*4e40*/  @!PT LDS RZ, [RZ] ;  /* 0x00000000fffff984 */ /* 0x000fe20000000800 */
[----:B------:R-:W-:Y:S01]  /*4e50*/  @!PT LDS RZ, [RZ] ;  /* 0x00000000fffff984 */ /* 0x000fe20000000800 */
[----:B------:R-:W-:Y:S01]  /*4e60*/  @!PT LDS RZ, [RZ] ;  /* 0x00000000fffff984 */ /* 0x000fe20000000800 */
[----:B------:R-:W-:Y:S01]  /*4e70*/  @!PT LDS RZ, [RZ] ;  /* 0x00000000fffff984 */ /* 0x000fe20000000800 */
[----:B------:R1:W-:Y:S06]  /*4e80*/  MEMBAR.ALL.CTA ;  /* 0x0000000000007992 */ /* 0x0003ec0000008000 */
[----:B-1----:R-:W1:Y:S01]  /*4e90*/  FENCE.VIEW.ASYNC.S ;  /* 0x00000000000073c6 */ /* 0x002e620000000000 */
[----:B---3--:R-:W-:Y:S11]  /*4ea0*/  LOP3.LUT P0, RZ, R10, 0x1, RZ, 0xc0, !PT ;  /* 0x000000010aff7812 */ /* 0x008ff6000780c0ff */
[----:B------:R-:W-:Y:S02]  /*4eb0*/  @!UPT UIADD3 URZ, UPT, UPT, URZ, URZ, URZ ;  /* 0x000000fffffff290 */ /* 0x000fe4000fffe0ff */
[----:B-1----:R-:W-:Y:S01]  /*4ec0*/  VOTEU.ANY UP1, P0 ;  /* 0x0000000000ff7886 */ /* 0x002fe20000020100 */
[----:B------:R-:W-:Y:S11]  /*4ed0*/  PLOP3.LUT P0, PT, PT, PT, UP1, 0x80, 0x8 ;  /* 0x000000000008781c */ /* 0x000ff60003f0f018 */
[----:B------:R-:W-:Y:S02]  /*4ee0*/  @!UPT UIADD3 URZ, UPT, UPT, URZ, URZ, URZ ;  /* 0x000000fffffff290 */ /* 0x000fe4000fffe0ff */
[----:B--2---:R-:W-:Y:S02]  /*4ef0*/  @P0 SHF.R.U32.HI R0, RZ, 0x10, R9 ;  /* 0x00000010ff000819 */ /* 0x004fe40000011609 */
[----:B------:R-:W-:Y:S02]  /*4f00*/  @P0 MOV R6, R8 ;  /* 0x0000000800060202 */ /* 0x000fe40000000f00 */
[----:B------:R-:W-:Y:S01]  /*4f10*/  @P0 R2UR UR4, R0 ;  /* 0x00000000000402ca */ /* 0x000fe200000e0000 */
[----:B------:R-:W-:Y:S01]  /*4f20*/  VIADD R0, R12, 0x160 ;  /* 0x000001600c007836 */ /* 0x000fe20000000000 */
[----:B------:R-:W-:Y:S02]  /*4f30*/  @P0 LOP3.LUT R8, R9, 0xffff, RZ, 0xc0, !PT ;  /* 0x0000ffff09080812 */ /* 0x000fe400078ec0ff */
[----:B------:R-:W-:Y:S02]  /*4f40*/  @P0 R2UR UR6, R6 ;  /* 0x00000000060602ca */ /* 0x000fe400000e0000 */
[----:B------:R-:W-:Y:S02]  /*4f50*/  PRMT R0, RZ, 0x654, R0 ;  /* 0x00000654ff007816 */ /* 0x000fe40000000000 */
[----:B------:R-:W-:Y:S02]  /*4f60*/  @P0 R2UR UR5, R8 ;  /* 0x00000000080502ca */ /* 0x000fe400000e0000 */
[----:B------:R1:W-:Y:S03]  /*4f70*/  SYNCS.ARRIVE.TRANS64.RED.A1T0 RZ, [R0+URZ], RZ ;  /* 0x000000ff00ff79a7 */ /* 0x0003e600081004ff */
[----:B------:R-:W-:Y:S04]  /*4f80*/  @UP1 UMOV UR29, UR4 ;  /* 0x00000004001d1c82 */ /* 0x000fe80008000000 */
[----:B------:R-:W-:Y:S04]  /*4f90*/  @UP1 UMOV UR14, UR6 ;  /* 0x00000006000e1c82 */ /* 0x000fe80008000000 */
[----:B------:R-:W-:Y:S01]  /*4fa0*/  @UP1 UMOV UR13, UR5 ;  /* 0x00000005000d1c82 */ /* 0x000fe20008000000 */
[----:B------:R-:W-:Y:S05]  /*4fb0*/  BRA.U !UP0, `(.L_x_100) ;  /* 0x0000000108a47547 */ /* 0x000fea000b800000 */
[----:B------:R-:W-:Y:S02]  /*4fc0*/  UIMAD.WIDE.U32 UR16, UR13, UR51, URZ ;  /* 0x000000330d1072a5 */ /* 0x000fe4000f8e00ff */
[----:B------:R-:W-:Y:S02]  /*4fd0*/  UIMAD.WIDE.U32 UR18, UR14, UR48, URZ ;  /* 0x000000300e1272a5 */ /* 0x000fe4000f8e00ff */
[----:B------:R-:W-:Y:S02]  /*4fe0*/  USEL UR4, UR31, UR39, !UP5 ;  /* 0x000000271f047287 */ /* 0x000fe4000e800000 */
[----:B------:R-:W-:Y:S02]  /*4ff0*/  USEL UR7, UR37, UR47, !UP6 ;  /* 0x0000002f25077287 */ /* 0x000fe4000f000000 */
[----:B------:R-:W-:Y:S02]  /*5000*/  UIMAD.WIDE.U32 UR8, UR4, UR22, URZ ;  /* 0x00000016040872a5 */ /* 0x000fe4000f8e00ff */
[----:B------:R-:W-:Y:S01]  /*5010*/  UIMAD.WIDE.U32 UR10, UR7, UR22, URZ ;  /* 0x00000016070a72a5 */ /* 0x000fe2000f8e00ff */
[----:B------:R-:W-:Y:S02]  /*5020*/  UMOV UR5, UR17 ;  /* 0x0000001100057c82 */ /* 0x000fe40008000000 */
[----:B------:R-:W-:Y:S03]  /*5030*/  USHF.R.U32.HI UR6, URZ, UR53, UR5 ;  /* 0x00000035ff067299 */ /* 0x000fe60008011605 */
[----:B------:R-:W-:Y:S01]  /*5040*/  UMOV UR5, UR19 ;  /* 0x0000001300057c82 */ /* 0x000fe20008000000 */
[----:B------:R-:W-:Y:S02]  /*5050*/  USEL UR6, UR13, UR6, !UP5 ;  /* 0x000000060d067287 */ /* 0x000fe4000e800000 */
[----:B------:R-:W-:Y:S03]  /*5060*/  USHF.R.U32.HI UR12, URZ, UR49, UR5 ;  /* 0x00000031ff0c7299 */ /* 0x000fe60008011605 */
[----:B------:R-:W-:Y:S02]  /*5070*/  UMOV UR5, UR9 ;  /* 0x0000000900057c82 */ /* 0x000fe40008000000 */
[----:B------:R-:W-:Y:S03]  /*5080*/  @UP4 USHF.R.U32.HI UR4, URZ, UR23, UR5 ;  /* 0x00000017ff044299 */ /* 0x000fe60008011605 */
[----:B------:R-:W-:Y:S01]  /*5090*/  UMOV UR5, UR11 ;  /* 0x0000000b00057c82 */ /* 0x000fe20008000000 */
[----:B------:R-:W-:Y:S02]  /*50a0*/  UIMAD UR4, UR45, UR4, URZ ;  /* 0x000000042d0472a4 */ /* 0x000fe4000f8e02ff */
[----:B------:R-:W-:Y:S02]  /*50b0*/  @UP4 USHF.R.U32.HI UR7, URZ, UR23, UR5 ;  /* 0x00000017ff074299 */ /* 0x000fe40008011605 */
[----:B------:R-:W-:Y:S02]  /*50c0*/  UIMAD.WIDE.U32 UR10, UR6, UR22, URZ ;  /* 0x00000016060a72a5 */ /* 0x000fe4000f8e00ff */
[----:B------:R-:W-:Y:S02]  /*50d0*/  USEL UR5, UR14, UR12, !UP6 ;  /* 0x0000000c0e057287 */ /* 0x000fe4000f000000 */
[----:B------:R-:W-:Y:S02]  /*50e0*/  UIMAD UR8, UR45, UR7, URZ ;  /* 0x000000072d0872a4 */ /* 0x000fe4000f8e02ff */
[----:B------:R-:W-:Y:S03]  /*50f0*/  UISETP.GE.AND UP0, UPT, UR6, UR4, UPT ;  /* 0x000000040600728c */ /* 0x000fe6000bf06270 */
[----:B------:R-:W-:Y:S01]  /*5100*/  UMOV UR4, UR11 ;  /* 0x0000000b00047c82 */ /* 0x000fe20008000000 */
[----:B------:R-:W-:Y:S02]  /*5110*/  UISETP.GE.OR UP0, UPT, UR5, UR8, UP0 ;  /* 0x000000080500728c */ /* 0x000fe40008706670 */
[----:B------:R-:W-:Y:S02]  /*5120*/  USHF.R.U32.HI UR4, URZ, UR23, UR4 ;  /* 0x00000017ff047299 */ /* 0x000fe40008011604 */
[----:B------:R-:W-:Y:S02]  /*5130*/  UIMAD.WIDE.U32 UR8, UR5, UR22, URZ ;  /* 0x00000016050872a5 */ /* 0x000fe4000f8e00ff */
[----:B------:R-:W-:Y:S04]  /*5140*/  USEL UR10, UR6, UR4, !UP4 ;  /* 0x00000004060a7287 */ /* 0x000fe8000e000000 */
[----:B------:R-:W-:Y:S01]  /*5150*/  UIADD3 UR11, UPT, UPT, -UR10, URZ, URZ ;  /* 0x000000ff0a0b7290 */ /* 0x000fe2000fffe1ff */
[----:B------:R-:W-:Y:S02]  /*5160*/  @!UP0 UMOV UR4, UR9 ;  /* 0x0000000900048c82 */ /* 0x000fe40008000000 */
[----:B------:R-:W-:Y:S02]  /*5170*/  @!UP0 USHF.R.U32.HI UR4, URZ, UR23, UR4 ;  /* 0x00000017ff048299 */ /* 0x000fe40008011604 */
[----:B------:R-:W-:Y:S02]  /*5180*/  UIMAD UR8, UR45, UR11, UR6 ;  /* 0x0000000b2d0872a4 */ /* 0x000fe4000f8e0206 */
[----:B------:R-:W-:Y:S04]  /*5190*/  @!UP0 USEL UR4, UR5, UR4, !UP4 ;  /* 0x0000000405048287 */ /* 0x000fe8000e000000 */
[----:B------:R-:W-:Y:S02]  /*51a0*/  @!UP0 UIMAD UR7, UR7, UR8, UR4 ;  /* 0x00000008070782a4 */ /* 0x000fe4000f8e0204 */
[----:B------:R-:W-:Y:S02]  /*51b0*/  @!UP0 UIADD3 UR9, UPT, UPT, UR10, -UR4, URZ ;  /* 0x800000040a098290 */ /* 0x000fe4000fffe0ff */
[----:B------:R-:W-:Y:S02]  /*51c0*/  UIADD3 UR8, UPT, UPT, -UR6, URZ, URZ ;  /* 0x000000ff06087290 */ /* 0x000fe4000fffe1ff */
[----:B------:R-:W-:Y:S02]  /*51d0*/  UIADD3 UR4, UPT, UPT, -UR5, URZ, URZ ;  /* 0x000000ff05047290 */ /* 0x000fe4000fffe1ff */
[----:B------:R-:W-:Y:S03]  /*51e0*/  @!UP0 UIMAD UR6, UR9, UR45, UR5 ;  /* 0x0000002d090682a4 */ /* 0x000fe6000f8e0205 */
[----:B------:R-:W-:Y:S01]  /*51f0*/  @!UP0 UMOV UR5, UR7 ;  /* 0x0000000700058c82 */ /* 0x000fe20008000000 */
[----:B------:R-:W-:Y:S02]  /*5200*/  UIMAD UR7, UR15, UR4, UR14 ;  /* 0x000000040f0772a4 */ /* 0x000fe4000f8e020e */
[----:B------:R-:W-:Y:S02]  /*5210*/  UIMAD UR4, UR50, UR8, UR13 ;  /* 0x00000008320472a4 */ /* 0x000fe4000f8e020d */
[----:B------:R-:W-:Y:S02]  /*5220*/  UIMAD UR14, UR5, UR15, UR7 ;  /* 0x0000000f050e72a4 */ /* 0x000fe4000f8e0207 */
[----:B------:R-:W-:Y:S11]  /*5230*/  UIMAD UR13, UR6, UR50, UR4 ;  /* 0x00000032060d72a4 */ /* 0x000ff6000f8e0204 */
[----:B------:R-:W-:Y:S01]  /*5240*/  @!UPT UIADD3 URZ, UPT, UPT, URZ, URZ, URZ ;  /* 0x000000fffffff290 */ /* 0x000fe2000fffe0ff */
.L_x_100:
[----:B------:R-:W2:Y:S01]  /*5250*/  @!UP3 LDCU.128 UR8, c[0x0][0xb10] ;  /* 0x00016200ff08b7ac */ /* 0x000ea20008000c00 */
[C---:B----4-:R-:W-:Y:S02]  /*5260*/  ISETP.NE.U32.AND P1, PT, R4.reuse, RZ, PT ;  /* 0x000000ff0400720c */ /* 0x050fe40003f25070 */
[----:B------:R-:W-:Y:S02]  /*5270*/  ISETP.NE.U32.AND P0, PT, R4, RZ, PT ;  /* 0x000000ff0400720c */ /* 0x000fe40003f05070 */
[C---:B------:R-:W-:Y:S02]  /*5280*/  ISETP.NE.AND.EX P1, PT, R5.reuse, RZ, PT, P1 ;  /* 0x000000ff0500720c */ /* 0x040fe40003f25310 */
[----:B------:R-:W-:Y:S01]  /*5290*/  ISETP.NE.AND.EX P0, PT, R5, RZ, PT, P0 ;  /* 0x000000ff0500720c */ /* 0x000fe20003f05300 */
[----:B------:R-:W3:Y:S01]  /*52a0*/  @!UP3 LDCU UR5, c[0x0][0xb0c] ;  /* 0x00016180ff05b7ac */ /* 0x000ee20008000800 */
[----:B------:R-:W-:Y:S01]  /*52b0*/  SHF.L.U32 R9, R15, 0x1f, RZ ;  /* 0x0000001f0f097819 */ /* 0x000fe200000006ff */
[----:B------:R-:W-:Y:S02]  /*52c0*/  USHF.L.U32 UR42, UR30, 0x8, URZ ;  /* 0x000000081e2a7899 */ /* 0x000fe400080006ff */
[----:B------:R-:W-:Y:S02]  /*52d0*/  USHF.L.U32 UR43, UR20, 0x6, URZ ;  /* 0x00000006142b7899 */ /* 0x000fe400080006ff */
[----:B--2---:R-:W-:Y:S07]  /*52e0*/  UIMAD.WIDE.U32 UR6, UR14, UR8, URZ ;  /* 0x000000080e0672a5 */ /* 0x004fee000f8e00ff */
[----:B------:R-:W-:Y:S01]  /*52f0*/  @!UP3 UMOV UR4, UR7 ;  /* 0x000000070004bc82 */ /* 0x000fe20008000000 */
[----:B---3--:R-:W-:Y:S02]  /*5300*/  @!UP3 UISETP.NE.AND UP0, UPT, UR5, 0x1, UPT ;  /* 0x000000010500b88c */ /* 0x008fe4000bf05270 */
[----:B------:R-:W-:Y:S02]  /*5310*/  @!UP3 USHF.R.U32.HI UR4, URZ, UR9, UR4 ;  /* 0x00000009ff04b299 */ /* 0x000fe40008011604 */
[----:B------:R-:W-:Y:S02]  /*5320*/  UIMAD.WIDE.U32 UR6, UR13, UR11, URZ ;  /* 0x0000000b0d0672a5 */ /* 0x000fe4000f8e00ff */
[----:B------:R-:W-:Y:S02]  /*5330*/  @!UP3 USEL UR8, UR14, UR4, !UP0 ;  /* 0x000000040e08b287 */ /* 0x000fe4000c000000 */
[----:B------:R-:W-:Y:S03]  /*5340*/  @!UP3 UISETP.NE.AND UP0, UPT, UR10, 0x1, UPT ;  /* 0x000000010a00b88c */ /* 0x000fe6000bf05270 */
[----:B------:R-:W-:Y:S02]  /*5350*/  @!UP3 UMOV UR6, UR7 ;  /* 0x000000070006bc82 */ /* 0x000fe40008000000 */
[----:B------:R-:W2:Y:S02]  /*5360*/  @!UP3 LDCU UR4, c[0x0][0xb20] ;  /* 0x00016400ff04b7ac */ /* 0x000ea40008000800 */
[----:B--2---:R-:W-:Y:S04]  /*5370*/  @!UP3 USHF.R.U32.HI UR6, URZ, UR4, UR6 ;  /* 0x00000004ff06b299 */ /* 0x004fe80008011606 */
[----:B------:R-:W-:Y:S04]  /*5380*/  @!UP3 USEL UR6, UR13, UR6, !UP0 ;  /* 0x000000060d06b287 */ /* 0x000fe8000c000000 */
[----:B------:R-:W-:Y:S02]  /*5390*/  @!UP3 UIADD3 UR4, UPT, UPT, -UR8, UR6, URZ ;  /* 0x000000060804b290 */ /* 0x000fe4000fffe1ff */
[----:B------:R-:W-:Y:S02]  /*53a0*/  @!UP3 UIADD3 UR6, UPT, UPT, UR8, -UR6, URZ ;  /* 0x800000060806b290 */ /* 0x000fe4000fffe0ff */
[----:B------:R-:W-:Y:S02]  /*53b0*/  @!UP3 UIMAD UR14, UR4, UR5, UR14 ;  /* 0x00000005040eb2a4 */ /* 0x000fe4000f8e020e */
[----:B------:R-:W-:Y:S01]  /*53c0*/  @!UP3 UIMAD UR13, UR6, UR10, UR13 ;  /* 0x0000000a060db2a4 */ /* 0x000fe2000f8e020d */
[----:B------:R-:W-:Y:S11]  /*53d0*/  BRA.U UP2, `(.L_x_101) ;  /* 0x0000000102107547 */ /* 0x000ff6000b800000 */
[----:B------:R-:W-:Y:S04]  /*53e0*/  MOV R6, UR52 ;  /* 0x0000003400067c02 */ /* 0x000fe80008000f00 */
[----:B------:R-:W-:Y:S04]  /*53f0*/  SHF.L.U32 R6, R6, 0x1f, RZ ;  /* 0x0000001f06067819 */ /* 0x000fe800000006ff */
[----:B------:R-:W2:Y:S02]  /*5400*/  SYNCS.PHASECHK.TRANS64.TRYWAIT P2, [UR21+0x148], R6 ;  /* 0x00014806ff0075a7 */ /* 0x000ea40008041115 */
[----:B--2---:R-:W-:Y:S05]  /*5410*/  @!P2 BRA `(.L_x_102) ;  /* 0x0000005c00dca947 */ /* 0x004fea0003800000 */
.L_x_101:
[----:B------:R-:W-:Y:S05]  /*5420*/  @!P1 BRA `(.L_x_103) ;  /* 0x0000000000309947 */ /* 0x000fea0003800000 */
[----:B------:R-:W-:Y:S01]  /*5430*/  ISETP.NE.U32.AND P1, PT, R2, RZ, PT ;  /* 0x000000ff0200720c */ /* 0x000fe20003f25070 */
[----:B------:R-:W2:Y:S01]  /*5440*/  LDCU.64 UR4, c[0x0][0x358] ;  /* 0x00006b00ff0477ac */ /* 0x000ea20008000a00 */
[----:B------:R-:W-:Y:S02]  /*5450*/  IMAD.MOV.U32 R76, RZ, RZ, 0x1 ;  /* 0x00000001ff4c7424 */ /* 0x000fe400078e00ff */
[----:B------:R-:W-:Y:S11]  /*5460*/  ISETP.NE.AND.EX P1, PT, R3, RZ, PT, P1 ;  /* 0x000000ff0300720c */ /* 0x000ff60003f25310 */
[----:B------:R-:W-:Y:S02]  /*5470*/  @!UPT UIADD3 URZ, UPT, UPT, URZ, URZ, URZ ;  /* 0x000000fffffff290 */ /* 0x000fe4000fffe0ff */
[----:B------:R-:W3:Y:S01]  /*5480*/  @P1 LDC.64 R10, c[0x0][0x888] ;  /* 0x00022200ff0a1b82 */ /* 0x000ee20000000a00 */
[----:B-1----:R-:W-:Y:S04]  /*5490*/  @P1 IMAD R0, R4, UR36, RZ ;  /* 0x0000002404001c24 */ /* 0x002fe8000f8e02ff */
[----:B---3--:R-:W-:Y:S04]  /*54a0*/  @P1 IMAD.WIDE R10, R0, 0x4, R10 ;  /* 0x00000004000a1825 */ /* 0x008fe800078e020a */
[----:B------:R-:W-:Y:S01]  /*54b0*/  HFMA2 R0, -RZ, RZ, 0, 5.9604644775390625e-08 ;  /* 0x00000001ff007431 */ /* 0x000fe200000001ff */
[----:B--2--5:R2:W5:Y:S04]  /*54c0*/  @P1 LDG.E R40, desc[UR4][R10.64] ;  /* 0x000000040a281981 */ /* 0x024568000c1e1900 */
[----:B------:R-:W-:Y:S01]  /*54d0*/  @!P1 PRMT R76, R0, 0x7610, R76 ;  /* 0x00007610004c9816 */ /* 0x000fe2000000004c */
[----:B--2---:R-:W3:Y:S06]  /*54e0*/  @!P1 LDC R40, c[0x0][0x880] ;  /* 0x00022000ff289b82 */ /* 0x004eec0000000800 */
.L_x_103:
[----:B---3-5:R-:W-:Y:S01]  /*54f0*/  @!P0 ISETP.EQ.AND P1, PT, R40, RZ, PT ;  /* 0x000000ff2800820c */ /* 0x028fe20003f22270 */
[----:B------:R-:W-:Y:S01]  /*5500*/  @!UPT UIADD3 URZ, UPT, UPT, URZ, URZ, URZ ;  /* 0x000000fffffff290 */ /* 0x000fe2000fffe0ff */
[----:B------:R-:W-:Y:S11]  /*5510*/  @!P0 BRA `(.L_x_104) ;  /* 0x0000000000188947 */ /* 0x000ff60003800000 */
[----:B------:R-:W-:Y:S02]  /*5520*/  LOP3.LUT P0, RZ, R76, 0xff, RZ, 0xc0, !PT ;  /* 0x000000ff4cff7812 */ /* 0x000fe4000780c0ff */
[----:B------:R-:W-:Y:S04]  /*5530*/  ISETP.NE.U32.AND P1, PT, R2, RZ, PT ;  /* 0x000000ff0200720c */ /* 0x000fe80003f25070 */
[----:B------:R-:W-:Y:S04]  /*5540*/  ISETP.NE.AND.EX P1, PT, R3, RZ, PT, P1 ;  /* 0x000000ff0300720c */ /* 0x000fe80003f25310 */
[----:B------:R-:W-:Y:S03]  /*5550*/  PLOP3.LUT P1, PT, P1, PT, PT, 0x8, 0x80 ;  /* 0x000000000080781c */ /* 0x000fe60000f2e170 */
[----:B------:R-:W-:Y:S11]  /*5560*/  @P0 ISETP.EQ.AND P1, PT, R40, RZ, PT ;  /* 0x000000ff2800020c */ /* 0x000ff60003f22270 */
[----:B------:R-:W-:Y:S02]  /*5570*/  @!UPT UIADD3 URZ, UPT, UPT, URZ, URZ, URZ ;  /* 0x000000fffffff290 */ /* 0x000fe4000fffe0ff */
.L_x_104:
[----:B------:R-:W2:Y:S01]  /*5580*/  SYNCS.PHASECHK.TRANS64.TRYWAIT P2, [UR21+0x120], R9 ;  /* 0x00012009ff0075a7 */ /* 0x000ea20008041115 */
[----:B------:R-:W-:Y:S04]  /*5590*/  ELECT P0, URZ, PT ;  /* 0x0000000000ff782f */ /* 0x000fe80003800000 */
[----:B------:R-:W-:Y:S11]  /*55a0*/  PLOP3.LUT P1, PT, P1, P0, PT, 0xf2, 0x2f ;  /* 0x00000000002f781c */ /* 0x000ff60000f21e72 */
[----:B------:R-:W-:Y:S02]  /*55b0*/  @!UPT UIADD3 URZ, UPT, UPT, URZ, URZ, URZ ;  /* 0x000000fffffff290 */ /* 0x000fe4000fffe0ff */
[----:B------:R-:W-:Y:S05]  /*55c0*/  @!P1 IADD3 R8, P0, PT, R16, 0x580, RZ ;  /* 0x0000058010089810 */ /* 0x000fea0007f1e0ff */
[----:B-1----:R-:W-:Y:S01]  /*55d0*/  @!P1 IMAD.X R6, RZ, RZ, R17, P0 ;  /* 0x000000ffff069224 */ /* 0x002fe200000e0611 */
[----:B--2---:R-:W-:Y:S07]  /*55e0*/  @!P2 BRA `(.L_x_105) ;  /* 0x0000005c0080a947 */ /* 0x004fee0003800000 */
.L_x_213:
[----:B------:R-:W-:Y:S01]  /*55f0*/  @!P1 R2UR UR5, R8 ;  /* 0x00000000080592ca */ /* 0x000fe200000e0000 */
[----:B------:R-:W-:Y:S01]  /*5600*/  VOTEU.ALL UP0, P1 ;  /* 0x0000000000ff7886 */ /* 0x000fe20000800000 */
[----:B------:R-:W-:Y:S01]  /*5610*/  @!P1 R2UR UR4, R6 ;  /* 0x00000000060492ca */ /* 0x000fe200000e0000 */
[----:B------:R-:W-:Y:S01]  /*5620*/  UMOV UR16, 0x0 ;  /* 0x0000000000107882 */ /* 0x000fe20000000000 */
[----:B------:R-:W-:Y:S01]  /*5630*/  UMOV UR17, 0x10000000 ;  /* 0x1000000000117882 */ /* 0x000fe20000000000 */
[----:B------:R-:W-:Y:S01]  /*5640*/  UMOV UR44, UR36 ;  /* 0x00000024002c7c82 */ /* 0x000fe20008000000 */
[----:B------:R-:W-:Y:S01]  /*5650*/  @!UP0 UIADD3 UR40, UPT, UPT, UR21, 0x300, URZ ;  /* 0x0000030015288890 */ /* 0x000fe2000fffe0ff */
[----:B-1----:R-:W-:Y:S01]  /*5660*/  @!P1 IMAD.MOV.U32 R0, RZ, RZ, 0x1000 ;  /* 0x00001000ff009424 */ /* 0x002fe200078e00ff */
[----:B------:R-:W-:Y:S01]  /*5670*/  @!UP0 UIADD3 UR10, UPT, UPT, UR42, 0x80, URZ ;  /* 0x000000802a0a8890 */ /* 0x000fe2000fffe0ff */
[----:B------:R-:W-:Y:S01]  /*5680*/  @!P1 IADD3 R8, P0, PT, R16, 0x580, RZ ;  /* 0x0000058010089810 */ /* 0x000fe20007f1e0ff */
[----:B------:R-:W-:Y:S01]  /*5690*/  @!UP0 UIADD3 UR8, UPT, UPT, UR21, 0xb00, URZ ;  /* 0x00000b0015088890 */ /* 0x000fe2000fffe0ff */
[----:B------:R-:W-:Y:S02]  /*56a0*/  VOTEU.ALL UP0, P1 ;  /* 0x0000000000ff7886 */ /* 0x000fe40000800000 */
[----:B------:R-:W-:Y:S01]  /*56b0*/  IMAD.U32 R10, RZ, RZ, UR5 ;  /* 0x00000005ff0a7e24 */ /* 0x000fe2000f8e00ff */
[----:B------:R-:W-:Y:S01]  /*56c0*/  UMOV UR9, UR41 ;  /* 0x0000002900097c82 */ /* 0x000fe20008000000 */
[----:B------:R-:W-:Y:S01]  /*56d0*/  IMAD.U32 R11, RZ, RZ, UR4 ;  /* 0x00000004ff0b7e24 */ /* 0x000fe2000f8e00ff */
[----:B------:R-:W-:Y:S01]  /*56e0*/  UMOV UR11, UR43 ;  /* 0x0000002b000b7c82 */ /* 0x000fe20008000000 */
[----:B------:R-:W-:Y:S01]  /*56f0*/  UMOV UR12, UR36 ;  /* 0x00000024000c7c82 */ /* 0x000fe20008000000 */
[----:B------:R-:W-:Y:S01]  /*5700*/  @!P1 R2UR UR4, R10 ;  /* 0x000000000a0492ca */ /* 0x000fe200000e0000 */
[----:B------:R-:W-:Y:S01]  /*5710*/  UPRMT UR6, UR46, 0x654, UR41 ;  /* 0x000006542e067896 */ /* 0x000fe20008000029 */
[----:B------:R-:W-:Y:S01]  /*5720*/  @!P1 R2UR UR5, R11 ;  /* 0x000000000b0592ca */ /* 0x000fe200000e0000 */
[----:B------:R-:W-:Y:S11]  /*5730*/  @!P1 IMAD.X R6, RZ, RZ, R17, P0 ;  /* 0x000000ffff069224 */ /* 0x000ff600000e0611 */
[----:B------:R-:W-:Y:S01]  /*5740*/  @!UPT UIADD3 URZ, UPT, UPT, URZ, URZ, URZ ;  /* 0x000000fffffff290 */ /* 0x000fe2000fffe0ff */
[----:B------:R1:W-:Y:S01]  /*5750*/  @!UP0 UTMALDG.3D [UR40], [UR4], desc[UR16] ;  /* 0x00001028040085b4 */ /* 0x0003e20008011000 */
[----:B------:R-:W-:Y:S05]  /*5760*/  VOTEU.ALL UP0, P1 ;  /* 0x0000000000ff7886 */ /* 0x000fea0000800000 */
[----:B------:R1:W-:Y:S01]  /*5770*/  @!UP0 UTMALDG.3D [UR8], [UR4], desc[UR16] ;  /* 0x00001008040085b4 */ /* 0x0003e20008011000 */
[----:B------:R1:W-:Y:S01]  /*5780*/  @!P1 SYNCS.ARRIVE.TRANS64.RED.A0TR RZ, [UR21+0x100], R0 ;  /* 0x00010000ffff99a7 */ /* 0x0003e20008300415 */
[----:B------:R-:W-:Y:S01]  /*5790*/  SYNCS.ARRIVE.TRANS64.RED.A1T0 RZ, [UR6], RZ ;  /* 0x000000ffffff79a7 */ /* 0x000fe20008100406 */
[----:B------:R-:W2:Y:S02]  /*57a0*/  SYNCS.PHASECHK.TRANS64.TRYWAIT P2, [UR21+0x128], R9 ;  /* 0x00012809ff0075a7 */ /* 0x000ea40008041115 */
[----:B-12---:R-:W-:Y:S05]  /*57b0*/  @!P2 BRA `(.L_x_106) ;  /* 0x0000005c0024a947 */ /* 0x006fea0003800000 */
.L_x_215:
        /* <DEDUP_REMOVED lines=10> */
[----:B------:R-:W-:Y:S02]  /*5860*/  @!UP0 UIADD3 UR10, UPT, UPT, UR42, 0xa0, URZ ;  /* 0x000000a02a0a8890 */ /* 0x000fe4000fffe0ff */
[----:B------:R-:W-:Y:S01]  /*5870*/  @!UP0 UIADD3 UR8, UPT, UPT, UR21, 0x1b00, URZ ;  /* 0x00001b0015088890 */ /* 0x000fe2000fffe0ff */
[----:B------:R-:W-:Y:S01]  /*5880*/  IMAD.U32 R10, RZ, RZ, UR5 ;  /* 0x00000005ff0a7e24 */ /* 0x000fe2000f8e00ff */
[----:B------:R-:W-:Y:S01]  /*5890*/  VOTEU.ALL UP0, P1 ;  /* 0x0000000000ff7886 */ /* 0x000fe20000800000 */
[----:B------:R-:W-:Y:S01]  /*58a0*/  IMAD.U32 R11, RZ, RZ, UR4 ;  /* 0x00000004ff0b7e24 */ /* 0x000fe2000f8e00ff */
[----:B------:R-:W-:Y:S01]  /*58b0*/  UMOV UR9, UR33 ;  /* 0x0000002100097c82 */ /* 0x000fe20008000000 */
[----:B------:R-:W-:Y:S01]  /*58c0*/  UMOV UR11, UR43 ;  /* 0x0000002b000b7c82 */ /* 0x000fe20008000000 */
[----:B------:R-:W-:Y:S01]  /*58d0*/  @!P1 R2UR UR4, R10 ;  /* 0x000000000a0492ca */ /* 0x000fe200000e0000 */
[----:B------:R-:W-:Y:S01]  /*58e0*/  UMOV UR12, UR36 ;  /* 0x00000024000c7c82 */ /* 0x000fe20008000000 */
[----:B------:R-:W-:Y:S01]  /*58f0*/  @!P1 R2UR UR5, R11 ;  /* 0x000000000b0592ca */ /* 0x000fe200000e0000 */
[----:B------:R-:W-:Y:S01]  /*5900*/  UPRMT UR6, UR46, 0x654, UR33 ;  /* 0x000006542e067896 */ /* 0x000fe20008000021 */
[----:B------:R-:W-:Y:S11]  /*5910*/  @!P1 IMAD.X R6, RZ, RZ, R17, P0 ;  /* 0x000000ffff069224 */ /* 0x000ff600000e0611 */
[----:B------:R1:W-:Y:S01]  /*5920*/  @!UP0 UTMALDG.3D [UR32], [UR4], desc[UR16] ;  /* 0x00001020040085b4 */ /* 0x0003e20008011000 */
[----:B------:R-:W-:Y:S05]  /*5930*/  VOTEU.ALL UP0, P1 ;  /* 0x0000000000ff7886 */ /* 0x000fea0000800000 */
[----:B------:R1:W-:Y:S01]  /*5940*/  @!UP0 UTMALDG.3D [UR8], [UR4], desc[UR16] ;  /* 0x00001008040085b4 */ /* 0x0003e20008011000 */
[----:B------:R1:W-:Y:S01]  /*5950*/  @!P1 SYNCS.ARRIVE.TRANS64.RED.A0TR RZ, [UR21+0x108], R0 ;  /* 0x00010800ffff99a7 */ /* 0x0003e20008300415 */
[----:B------:R-:W-:Y:S01]  /*5960*/  SYNCS.ARRIVE.TRANS64.RED.A1T0 RZ, [UR6], RZ ;  /* 0x000000ffffff79a7 */ /* 0x000fe20008100406 */
[----:B------:R-:W2:Y:S02]  /*5970*/  SYNCS.PHASECHK.TRANS64.TRYWAIT P2, [UR21+0x130], R9 ;  /* 0x00013009ff0075a7 */ /* 0x000ea40008041115 */
[----:B-12---:R-:W-:Y:S05]  /*5980*/  @!P2 BRA `(.L_x_107) ;  /* 0x0000005800c8a947 */ /* 0x006fea0003800000 */
.L_x_217:
        /* <DEDUP_REMOVED lines=9> */
[----:B------:R-:W-:Y:S01]  /*5a20*/  VIADD R14, R14, 0x1 ;  /* 0x000000010e0e7836 */ /* 0x000fe20000000000 */
        /* <DEDUP_REMOVED lines=10> */
[----:B------:R-:W-:Y:S01]  /*5ad0*/  UMOV UR12, UR36 ;  /* 0x00000024000c7c82 */ /* 0x000fe20008000000 */
[----:B------:R-:W-:Y:S11]  /*5ae0*/  UPRMT UR6, UR46, 0x654, UR25 ;  /* 0x000006542e067896 */ /* 0x000ff60008000019 */
[----:B------:R1:W-:Y:S01]  /*5af0*/  @!UP0 UTMALDG.3D [UR24], [UR4], desc[UR16] ;  /* 0x00001018040085b4 */ /* 0x0003e20008011000 */
[----:B------:R-:W-:Y:S05]  /*5b00*/  VOTEU.ALL UP0, P1 ;  /* 0x0000000000ff7886 */ /* 0x000fea0000800000 */
[----:B------:R1:W-:Y:S01]  /*5b10*/  @!UP0 UTMALDG.3D [UR8], [UR4], desc[UR16] ;  /* 0x00001008040085b4 */ /* 0x0003e20008011000 */
[----:B------:R1:W-:Y:S01]  /*5b20*/  @!P1 SYNCS.ARRIVE.TRANS64.RED.A0TR RZ, [UR21+0x110], R0 ;  /* 0x00011000ffff99a7 */ /* 0x0003e20008300415 */
[----:B------:R-:W-:Y:S01]  /*5b30*/  SYNCS.ARRIVE.TRANS64.RED.A1T0 RZ, [UR6], RZ ;  /* 0x000000ffffff79a7 */ /* 0x000fe20008100406 */
[----:B------:R-:W2:Y:S02]  /*5b40*/  SYNCS.PHASECHK.TRANS64.TRYWAIT P0, [UR21+0x138], R9 ;  /* 0x00013809ff0075a7 */ /* 0x000ea40008001115 */
[----:B-12---:R-:W-:Y:S05]  /*5b50*/  @!P0 BRA `(.L_x_108) ;  /* 0x00000058006c8947 */ /* 0x006fea0003800000 */
.L_x_219:
[----:B------:R-:W-:Y:S01]  /*5b60*/  UIADD3 UR30, UPT, UPT, UR13, UR63, URZ ;  /* 0x0000003f0d1e7290 */ /* 0x000fe2000fffe0ff */
[----:B------:R-:W-:Y:S01]  /*5b70*/  @!P1 IADD3 R6, P0, PT, R16, 0x580, RZ ;  /* 0x0000058010069810 */ /* 0x000fe20007f1e0ff */
[----:B------:R-:W-:Y:S01]  /*5b80*/  UPLOP3.LUT UP2, UPT, UPT, UPT, UPT, 0x80, 0x8 ;  /* 0x000000000008789c */ /* 0x000fe20003f4f070 */
[----:B------:R-:W-:Y:S01]  /*5b90*/  R2UR UR24, R78 ;  /* 0x000000004e1872ca */ /* 0x000fe200000e0000 */
[----:B------:R-:W-:Y:S01]  /*5ba0*/  VOTEU.ALL UP0, P1 ;  /* 0x0000000000ff7886 */ /* 0x000fe20000800000 */
[----:B------:R-:W-:Y:S01]  /*5bb0*/  @!P1 R2UR UR5, R6 ;  /* 0x00000000060592ca */ /* 0x000fe200000e0000 */
[----:B-1----:R-:W-:Y:S01]  /*5bc0*/  @!P1 IMAD.X R0, RZ, RZ, R17, P0 ;  /* 0x000000ffff009224 */ /* 0x002fe200000e0611 */
[----:B------:R-:W-:Y:S01]  /*5bd0*/  UMOV UR6, 0x0 ;  /* 0x0000000000067882 */ /* 0x000fe20000000000 */
[----:B------:R-:W-:Y:S01]  /*5be0*/  UMOV UR7, 0x10000000 ;  /* 0x1000000000077882 */ /* 0x000fe20000000000 */
[----:B------:R-:W-:Y:S01]  /*5bf0*/  @!UP0 UIADD3 UR18, UPT, UPT, UR42, 0x60, URZ ;  /* 0x000000602a128890 */ /* 0x000fe2000fffe0ff */
[----:B------:R-:W-:Y:S01]  /*5c00*/  ISETP.NE.AND P0, PT, R14, 0x2, PT ;  /* 0x000000020e00780c */ /* 0x000fe20003f05270 */
[----:B------:R-:W-:Y:S01]  /*5c10*/  @!UP0 UIADD3 UR16, UPT, UPT, UR21, 0x3300, URZ ;  /* 0x0000330015108890 */ /* 0x000fe2000fffe0ff */
[----:B------:R-:W-:Y:S01]  /*5c20*/  @!P1 R2UR UR4, R0 ;  /* 0x00000000000492ca */ /* 0x000fe200000e0000 */
[----:B------:R-:W-:Y:S01]  /*5c30*/  @!UP0 UIADD3 UR17, UPT, UPT, UR21, 0x118, URZ ;  /* 0x0000011815118890 */ /* 0x000fe2000fffe0ff */
[----:B------:R-:W-:Y:S01]  /*5c40*/  SEL R0, RZ, 0x1, P0 ;  /* 0x00000001ff007807 */ /* 0x000fe20000000000 */
[----:B------:R-:W-:Y:S01]  /*5c50*/  @!UP0 UIADD3 UR10, UPT, UPT, UR42, 0xe0, URZ ;  /* 0x000000e02a0a8890 */ /* 0x000fe2000fffe0ff */
[----:B------:R-:W-:Y:S01]  /*5c60*/  LOP3.LUT R15, R15, 0x1, RZ, 0x3c, !PT ;  /* 0x000000010f0f7812 */ /* 0x000fe200078e3cff */
[----:B------:R-:W-:Y:S01]  /*5c70*/  @!UP0 UIADD3 UR8, UPT, UPT, UR21, 0x3b00, URZ ;  /* 0x00003b0015088890 */ /* 0x000fe2000fffe0ff */
[----:B------:R-:W-:Y:S01]  /*5c80*/  IMAD.U32 R8, RZ, RZ, UR5 ;  /* 0x00000005ff087e24 */ /* 0x000fe2000f8e00ff */
[----:B------:R-:W-:Y:S01]  /*5c90*/  VOTEU.ALL UP0, P1 ;  /* 0x0000000000ff7886 */ /* 0x000fe20000800000 */
[----:B------:R-:W-:Y:S01]  /*5ca0*/  UMOV UR19, UR43 ;  /* 0x0000002b00137c82 */ /* 0x000fe20008000000 */
[----:B------:R-:W-:Y:S01]  /*5cb0*/  UMOV UR20, UR36 ;  /* 0x0000002400147c82 */ /* 0x000fe20008000000 */
[----:B------:R-:W-:Y:S01]  /*5cc0*/  UMOV UR11, UR43 ;  /* 0x0000002b000b7c82 */ /* 0x000fe20008000000 */
[----:B------:R-:W-:Y:S01]  /*5cd0*/  UMOV UR12, UR36 ;  /* 0x00000024000c7c82 */ /* 0x000fe20008000000 */
[----:B------:R-:W-:Y:S01]  /*5ce0*/  UMOV UR9, UR17 ;  /* 0x0000001100097c82 */ /* 0x000fe20008000000 */
[----:B------:R-:W-:Y:S01]  /*5cf0*/  IMAD.U32 R9, RZ, RZ, UR4 ;  /* 0x00000004ff097e24 */ /* 0x000fe2000f8e00ff */
[----:B------:R-:W-:Y:S01]  /*5d00*/  @!P1 R2UR UR4, R8 ;  /* 0x00000000080492ca */ /* 0x000fe200000e0000 */
[----:B------:R-:W-:Y:S01]  /*5d10*/  UMOV UR36, UR29 ;  /* 0x0000001d00247c82 */ /* 0x000fe20008000000 */
[----:B------:R-:W-:Y:S02]  /*5d20*/  LOP3.LUT R13, R13, R0, RZ, 0x3c, !PT ;  /* 0x000000000d0d7212 */ /* 0x000fe400078e3cff */
[----:B------:R-:W-:Y:S02]  /*5d30*/  @!P1 R2UR UR5, R9 ;  /* 0x00000000090592ca */ /* 0x000fe400000e0000 */
[----:B------:R-:W-:Y:S11]  /*5d40*/  SEL R14, R14, RZ, P0 ;  /* 0x000000ff0e0e7207 */ /* 0x000ff60000000000 */
[----:B------:R1:W-:Y:S01]  /*5d50*/  @!UP0 UTMALDG.3D [UR16], [UR4], desc[UR6] ;  /* 0x00000610040085b4 */ /* 0x0003e20008011000 */
[----:B------:R-:W-:Y:S05]  /*5d60*/  VOTEU.ALL UP0, P1 ;  /* 0x0000000000ff7886 */ /* 0x000fea0000800000 */
[----:B------:R2:W-:Y:S01]  /*5d70*/  @!UP0 UTMALDG.3D [UR8], [UR4], desc[UR6] ;  /* 0x00000608040085b4 */ /* 0x0005e20008011000 */
[----:B------:R2:W-:Y:S01]  /*5d80*/  @!P1 SYNCS.ARRIVE.TRANS64.RED.A0TR RZ, [UR21+0x118], R7 ;  /* 0x00011807ffff99a7 */ /* 0x0005e20008300415 */
[----:B------:R-:W-:Y:S01]  /*5d90*/  SYNCS.ARRIVE.TRANS64.RED.A1T0 RZ, [UR38], RZ ;  /* 0x000000ffffff79a7 */ /* 0x000fe20008100426 */
[----:B-1----:R-:W-:Y:S01]  /*5da0*/  UIADD3 UR20, UPT, UPT, UR14, UR24, URZ ;  /* 0x000000180e147290 */ /* 0x002fe2000fffe0ff */
[----:B------:R-:W-:Y:S11]  /*5db0*/  BRA.U UP1, `(.L_x_109) ;  /* 0xfffffff101047547 */ /* 0x000ff6000b83ffff */
[----:B------:R-:W-:-:S04]  /*5dc0*/  SHF.L.U32 R2, R15, 0x1f, RZ ;  /* 0x0000001f0f027819 */ /* 0x000fc800000006ff */
[----:B------:R-:W1:Y:S02]  /*5dd0*/  SYNCS.PHASECHK.TRANS64.TRYWAIT P0, [UR21+0x120], R2 ;  /* 0x00012002ff0075a7 */ /* 0x000e640008001115 */
[----:B-1----:R-:W-:Y:S05]  /*5de0*/  @!P0 BRA `(.L_x_110) ;  /* 0x0000005400e08947 */ /* 0x002fea0003800000 */
.L_x_221:
[----:B------:R-:W3:Y:S02]  /*5df0*/  SYNCS.PHASECHK.TRANS64.TRYWAIT P0, [UR21+0x128], R2 ;  /* 0x00012802ff0075a7 */ /* 0x000ee40008001115 */
[----:B---3--:R-:W-:Y:S05]  /*5e00*/  @!P0 BRA `(.L_x_111) ;  /* 0x0000005400f08947 */ /* 0x008fea0003800000 */
.L_x_223:
[----:B------:R-:W3:Y:S02]  /*5e10*/  SYNCS.PHASECHK.TRANS64.TRYWAIT P0, [UR21+0x130], R2 ;  /* 0x00013002ff0075a7 */ /* 0x000ee40008001115 */
[----:B---3--:R-:W-:Y:S05]  /*5e20*/  @!P0 BRA `(.L_x_112) ;  /* 0x0000005800008947 */ /* 0x008fea0003800000 */
.L_x_225:
[----:B-1----:R-:W-:-:S07]  /*5e30*/  MOV R0, UR21 ;  /* 0x0000001500007c02 */ /* 0x002fce0008000f00 */
.L_x_113:
[----:B-1----:R-:W-:-:S04]  /*5e40*/  SHF.L.U32 R2, R15, 0x1f, RZ ;  /* 0x0000001f0f027819 */ /* 0x002fc800000006ff */
[----:B------:R1:W3:Y:S03]  /*5e50*/  SYNCS.PHASECHK.TRANS64.TRYWAIT P0, [R0+URZ+0x138], R2 ;  /* 0x00013802000075a7 */ /* 0x0002e600080011ff */
[----:B---3--:R-:W-:Y:S05]  /*5e60*/  @!P0 NANOSLEEP.SYNCS 0x989680 ;  /* 0x009896800000895d */ /* 0x008fea0003900000 */
[----:B------:R-:W3:Y:S02]  /*5e70*/  @!P0 SYNCS.PHASECHK.TRANS64 P0, [R0+URZ+0x138], R2 ;  /* 0x00013802000085a7 */ /* 0x000ee400080010ff */
[----:B--23--:R-:W-:Y:S05]  /*5e80*/  @P0 EXIT ;  /* 0x000000000000094d */ /* 0x00cfea0003800000 */
[----:B------:R-:W-:Y:S05]  /*5e90*/  BRA `(.L_x_113) ;  /* 0xfffffffc00e87947 */ /* 0x000fea000383ffff */
.L_x_98:
[----:B------:R-:W-:-:S06]  /*5ea0*/  UISETP.GE.AND UP0, UPT, UR18, 0x4, UPT ;  /* 0x000000041200788c */ /* 0x000fcc000bf06270 */
[----:B------:R-:W-:-:S13]  /*5eb0*/  PLOP3.LUT P0, PT, PT, PT, UP0, 0x80, 0x8 ;  /* 0x000000000008781c */ /* 0x000fda0003f0f008 */
[----:B------:R-:W-:Y:S05]  /*5ec0*/  @!P0 EXIT ;  /* 0x000000000000894d */ /* 0x000fea0003800000 */
[----:B------:R-:W-:Y:S01]  /*5ed0*/  BAR.SYNC.DEFER_BLOCKING 0x6, 0xa0 ;  /* 0x0182800000007b1d */ /* 0x000fe20000010000 */
[----:B------:R-:W-:Y:S01]  /*5ee0*/  IMAD.SHL.U32 R75, R87, 0x20, RZ ;  /* 0x00000020574b7824 */ /* 0x000fe200078e00ff */
[----:B------:R-:W-:Y:S01]  /*5ef0*/  CS2R R84, SRZ ;  /* 0x0000000000547805 */ /* 0x000fe2000001ff00 */
[----:B------:R-:W-:Y:S01]  /*5f00*/  IMAD.SHL.U32 R5, R77, 0x200000, RZ ;  /* 0x002000004d057824 */ /* 0x000fe200078e00ff */
[----:B------:R-:W-:Y:S01]  /*5f10*/  CS2R R82, SRZ ;  /* 0x0000000000527805 */ /* 0x000fe2000001ff00 */
[C---:B------:R-:W-:Y:S01]  /*5f20*/  IMAD.U32 R37, R87.reuse, 0x10000, RZ ;  /* 0x0001000057257824 */ /* 0x040fe200078e00ff */
[----:B------:R-:W-:Y:S02]  /*5f30*/  UMOV UR43, 0x400 ;  /* 0x00000400002b7882 */ /* 0x000fe40000000000 */
[----:B------:R-:W1:Y:S01]  /*5f40*/  LDC.64 R72, c[0x0][0x8b0] ;  /* 0x00022c00ff487b82 */ /* 0x000e620000000a00 */
[----:B------:R-:W-:Y:S01]  /*5f50*/  ULEA UR43, UR46, UR43, 0x18 ;  /* 0x0000002b2e2b7291 */ /* 0x000fe2000f8ec0ff */
[----:B------:R-:W-:Y:S01]  /*5f60*/  IMAD.SHL.U32 R4, R87, 0x4, RZ ;  /* 0x0000000457047824 */ /* 0x000fe200078e00ff */
[----:B------:R-:W-:Y:S01]  /*5f70*/  LOP3.LUT R7, R75, 0x80, RZ, 0xc0, !PT ;  /* 0x000000804b077812 */ /* 0x000fe200078ec0ff */
[----:B------:R-:W-:Y:S01]  /*5f80*/  IMAD.SHL.U32 R6, R77, 0x400, RZ ;  /* 0x000004004d067824 */ /* 0x000fe200078e00ff */
[----:B------:R-:W-:Y:S01]  /*5f90*/  LOP3.LUT R74, R75, 0xb60, RZ, 0xc0, !PT ;  /* 0x00000b604b4a7812 */ /* 0x000fe200078ec0ff */
[----:B------:R-:W-:Y:S01]  /*5fa0*/  UIADD3 UR4, UPT, UPT, UR43, 0x4300, URZ ;  /* 0x000043002b047890 */ /* 0x000fe2000fffe0ff */
[----:B------:R-:W-:Y:S01]  /*5fb0*/  LOP3.LUT R5, R5, 0x200000, RZ, 0xc0, !PT ;  /* 0x0020000005057812 */ /* 0x000fe200078ec0ff */
[----:B------:R-:W2:Y:S01]  /*5fc0*/  LDC.64 R70, c[0x0][0x8a8] ;  /* 0x00022a00ff467b82 */ /* 0x000ea20000000a00 */
[----:B------:R-:W-:Y:S01]  /*5fd0*/  LOP3.LUT R4, R7, 0x10, R4, 0xf8, !PT ;  /* 0x0000001007047812 */ /* 0x000fe200078ef804 */
[----:B------:R-:W-:Y:S01]  /*5fe0*/  IMAD.MOV.U32 R36, RZ, RZ, RZ ;  /* 0x000000ffff247224 */ /* 0x000fe200078e00ff */
[----:B------:R-:W-:Y:S01]  /*5ff0*/  LOP3.LUT R74, R74, 0x400, R6, 0xf8, !PT ;  /* 0x000004004a4a7812 */ /* 0x000fe200078ef806 */
[----:B------:R-:W-:Y:S01]  /*6000*/  IMAD.MOV.U32 R81, RZ, RZ, RZ ;  /* 0x000000ffff517224 */ /* 0x000fe200078e00ff */
[----:B------:R-:W-:Y:S01]  /*6010*/  LOP3.LUT R37, R5, 0x400000, R37, 0xf8, !PT ;  /* 0x0040000005257812 */ /* 0x000fe200078ef825 */
[----:B------:R-:W-:Y:S01]  /*6020*/  IMAD.U32 R86, RZ, RZ, UR4 ;  /* 0x00000004ff567e24 */ /* 0x000fe2000f8e00ff */
[----:B------:R-:W-:Y:S01]  /*6030*/  LOP3.LUT P0, RZ, R75, 0x80, RZ, 0xc0, !PT ;  /* 0x000000804bff7812 */ /* 0x000fe2000780c0ff */
[----:B------:R-:W3:Y:S01]  /*6040*/  LDCU UR58, c[0x0][0x370] ;  /* 0x00006e00ff3a77ac */ /* 0x000ee20008000800 */
[----:B------:R-:W4:Y:S01]  /*6050*/  LDS R0, [UR43+0x200] ;  /* 0x0002002bff007984 */ /* 0x000f220008000800 */
[----:B------:R-:W-:-:S02]  /*6060*/  LOP3.LUT R74, R74, R4, RZ, 0xfc, !PT ;  /* 0x000000044a4a7212 */ /* 0x000fc400078efcff */
[----:B------:R-:W-:Y:S01]  /*6070*/  P2R R4, PR, RZ, 0x1 ;  /* 0x00000001ff047803 */ /* 0x000fe20000000000 */
[----:B------:R-:W1:Y:S01]  /*6080*/  LDCU UR42, c[0x0][0xb0c] ;  /* 0x00016180ff2a77ac */ /* 0x000e620008000800 */
[----:B------:R-:W-:Y:S01]  /*6090*/  LOP3.LUT R87, R87, 0x60, RZ, 0xc0, !PT ;  /* 0x0000006057577812 */ /* 0x000fe200078ec0ff */
[----:B------:R-:W1:Y:S01]  /*60a0*/  LDCU UR39, c[0x0][0xb30] ;  /* 0x00016600ff2777ac */ /* 0x000e620008000800 */
[----:B------:R-:W1:Y:S01]  /*60b0*/  LDCU.64 UR56, c[0x0][0x888] ;  /* 0x00011100ff3877ac */ /* 0x000e620008000a00 */
[----:B------:R-:W1:Y:S01]  /*60c0*/  LDCU.64 UR40, c[0x0][0xb28] ;  /* 0x00016500ff2877ac */ /* 0x000e620008000a00 */
[----:B------:R-:W1:Y:S01]  /*60d0*/  LDCU.64 UR60, c[0x0][0x890] ;  /* 0x00011200ff3c77ac */ /* 0x000e620008000a00 */
[----:B------:R-:W1:Y:S01]  /*60e0*/  LDCU.128 UR52, c[0x0][0xb10] ;  /* 0x00016200ff3477ac */ /* 0x000e620008000c00 */
[----:B------:R-:W1:Y:S01]  /*60f0*/  LDCU UR47, c[0x0][0x374] ;  /* 0x00006e80ff2f77ac */ /* 0x000e620008000800 */
[----:B------:R-:W-:Y:S01]  /*6100*/  UIADD3 UR62, UPT, UPT, UR43, 0x300, URZ ;  /* 0x000003002b3e7890 */ /* 0x000fe2000fffe0ff */
[----:B-1234-:R-:W-:-:S11]  /*6110*/  IMAD.IADD R37, R0, 0x1, R37 ;  /* 0x0000000100257824 */ /* 0x01efd600078e0225 */
.L_x_155:
[C---:B------:R-:W-:Y:S02]  /*6120*/  LEA R3, R81.reuse, UR43, 0x3 ;  /* 0x0000002b51037c11 */ /* 0x040fe4000f8e18ff */
[----:B------:R-:W-:Y:S02]  /*6130*/  SHF.L.U32 R0, R84, 0x1f, RZ ;  /* 0x0000001f54007819 */ /* 0x000fe400000006ff */
[----:B------:R-:W-:Y:S02]  /*6140*/  LEA R4, R81, UR43, 0x4 ;  /* 0x0000002b51047c11 */ /* 0x000fe4000f8e20ff */
[----:B-1----:R-:W1:Y:S02]  /*6150*/  SYNCS.PHASECHK.TRANS64.TRYWAIT P0, [R3+URZ+0x150], R0 ;  /* 0x00015000030075a7 */ /* 0x002e6400080011ff */
[----:B-1----:R-:W-:Y:S05]  /*6160*/  @!P0 BRA `(.L_x_114) ;  /* 0x0000005400488947 */ /* 0x002fea0003800000 */
.L_x_226:
        /* <DEDUP_REMOVED lines=8> */
[----:B--2---:R-:W-:Y:S11]  /*61f0*/  LOP3.LUT P0, RZ, R6, 0x1, RZ, 0xc0, !PT ;  /* 0x0000000106ff7812 */ /* 0x004ff6000780c0ff */
[----:B------:R-:W-:Y:S02]  /*6200*/  @!UPT UIADD3 URZ, UPT, UPT, URZ, URZ, URZ ;  /* 0x000000fffffff290 */ /* 0x000fe4000fffe0ff */
[----:B---3--:R-:W-:Y:S01]  /*6210*/  VOTEU.ANY UP1, P0 ;  /* 0x0000000000ff7886 */ /* 0x008fe20000020100 */
[----:B------:R-:W-:Y:S01]  /*6220*/  PLOP3.LUT P0, PT, PT, PT, UP1, 0x80, 0x8 ;  /* 0x000000000008781c */ /* 0x000fe20003f0f018 */
[----:B------:R-:W-:Y:S11]  /*6230*/  UP2UR UR44, UPR, URZ, 0x2 ;  /* 0x00000002ff2c7883 */ /* 0x000ff60008000000 */
[----:B------:R-:W-:Y:S01]  /*6240*/  @!UPT UIADD3 URZ, UPT, UPT, URZ, URZ, URZ ;  /* 0x000000fffffff290 */ /* 0x000fe2000fffe0ff */
[----:B-1----:R-:W-:Y:S02]  /*6250*/  @P0 SHF.R.U32.HI R0, RZ, 0x10, R5 ;  /* 0x00000010ff000819 */ /* 0x002fe40000011605 */
        /* <DEDUP_REMOVED lines=12> */
[----:B------:R-:W2:Y:S01]  /*6320*/  LDCU UR12, c[0x0][0xb20] ;  /* 0x00016400ff0c77ac */ /* 0x000ea20008000800 */
[----:B------:R-:W-:Y:S02]  /*6330*/  UIMAD.WIDE.U32 UR4, UR47, UR55, URZ ;  /* 0x000000372f0472a5 */ /* 0x000fe4000f8e00ff */
[----:B------:R-:W-:Y:S02]  /*6340*/  UIMAD.WIDE.U32 UR6, UR58, UR52, URZ ;  /* 0x000000343a0672a5 */ /* 0x000fe4000f8e00ff */
[----:B------:R-:W-:Y:S02]  /*6350*/  UISETP.NE.AND UP0, UPT, UR54, 0x1, UPT ;  /* 0x000000013600788c */ /* 0x000fe4000bf05270 */
[----:B------:R-:W-:Y:S02]  /*6360*/  UIMAD.WIDE.U32 UR8, UR37, UR55, URZ ;  /* 0x00000037250872a5 */ /* 0x000fe4000f8e00ff */
[----:B------:R-:W-:Y:S02]  /*6370*/  UIMAD.WIDE.U32 UR10, UR38, UR52, URZ ;  /* 0x00000034260a72a5 */ /* 0x000fe4000f8e00ff */
[----:B------:R-:W-:Y:S02]  /*6380*/  UISETP.NE.AND UP1, UPT, UR42, 0x1, UPT ;  /* 0x000000012a00788c */ /* 0x000fe4000bf25270 */
[----:B------:R-:W-:Y:S01]  /*6390*/  UISETP.NE.AND UP2, UPT, UR45, 0x1, UPT ;  /* 0x000000012d00788c */ /* 0x000fe2000bf45270 */
[----:B------:R-:W-:Y:S02]  /*63a0*/  UMOV UR4, UR5 ;  /* 0x0000000500047c82 */ /* 0x000fe40008000000 */
[----:B--2---:R-:W-:Y:S03]  /*63b0*/  USHF.R.U32.HI UR5, URZ, UR12, UR4 ;  /* 0x0000000cff057299 */ /* 0x004fe60008011604 */
[----:B------:R-:W-:Y:S02]  /*63c0*/  UMOV UR4, UR7 ;  /* 0x0000000700047c82 */ /* 0x000fe40008000000 */
[----:B------:R-:W-:Y:S02]  /*63d0*/  USHF.R.U32.HI UR7, URZ, UR53, UR4 ;  /* 0x00000035ff077299 */ /* 0x000fe40008011604 */
[----:B------:R-:W-:Y:S02]  /*63e0*/  USEL UR4, UR47, UR5, !UP0 ;  /* 0x000000052f047287 */ /* 0x000fe4000c000000 */
[----:B------:R-:W-:Y:S01]  /*63f0*/  USEL UR7, UR58, UR7, !UP1 ;  /* 0x000000073a077287 */ /* 0x000fe2000c800000 */
[----:B------:R-:W-:Y:S01]  /*6400*/  UMOV UR5, UR9 ;  /* 0x0000000900057c82 */ /* 0x000fe20008000000 */
[----:B------:R-:W-:Y:S02]  /*6410*/  UIMAD.WIDE.U32 UR8, UR4, UR40, URZ ;  /* 0x00000028040872a5 */ /* 0x000fe4000f8e00ff */
[----:B------:R-:W-:Y:S03]  /*6420*/  USHF.R.U32.HI UR6, URZ, UR12, UR5 ;  /* 0x0000000cff067299 */ /* 0x000fe60008011605 */
[----:B------:R-:W-:Y:S01]  /*6430*/  UMOV UR5, UR11 ;  /* 0x0000000b00057c82 */ /* 0x000fe20008000000 */
[----:B------:R-:W-:Y:S02]  /*6440*/  UIMAD.WIDE.U32 UR10, UR7, UR40, URZ ;  /* 0x00000028070a72a5 */ /* 0x000fe4000f8e00ff */
[----:B------:R-:W-:Y:S02]  /*6450*/  USHF.R.U32.HI UR12, URZ, UR53, UR5 ;  /* 0x00000035ff0c7299 */ /* 0x000fe40008011605 */
[----:B------:R-:W-:Y:S01]  /*6460*/  USEL UR6, UR37, UR6, !UP0 ;  /* 0x0000000625067287 */ /* 0x000fe2000c000000 */
[----:B------:R-:W-:Y:S02]  /*6470*/  UMOV UR5, UR9 ;  /* 0x0000000900057c82 */ /* 0x000fe40008000000 */
[----:B------:R-:W-:Y:S01]  /*6480*/  UMOV UR10, UR11 ;  /* 0x0000000b000a7c82 */ /* 0x000fe20008000000 */
[----:B------:R-:W-:Y:S02]  /*6490*/  @UP2 USHF.R.U32.HI UR4, URZ, UR41, UR5 ;  /* 0x00000029ff042299 */ /* 0x000fe40008011605 */
[----:B------:R-:W-:Y:S02]  /*64a0*/  @UP2 USHF.R.U32.HI UR7, URZ, UR41, UR10 ;  /* 0x00000029ff072299 */ /* 0x000fe4000801160a */
[----:B------:R-:W-:Y:S02]  /*64b0*/  UIMAD UR4, UR45, UR4, URZ ;  /* 0x000000042d0472a4 */ /* 0x000fe4000f8e02ff */
        /* <DEDUP_REMOVED lines=8> */
[----:B------:R-:W-:Y:S02]  /*6540*/  USEL UR11, UR6, UR4, !UP2 ;  /* 0x00000004060b7287 */ /* 0x000fe4000d000000 */
[----:B------:R-:W-:Y:S02]  /*6550*/  UIADD3 UR8, UPT, UPT, -UR5, URZ, URZ ;  /* 0x000000ff05087290 */ /* 0x000fe4000fffe1ff */
[----:B------:R-:W-:Y:S01]  /*6560*/  UIADD3 UR10, UPT, UPT, -UR11, URZ, URZ ;  /* 0x000000ff0b0a7290 */ /* 0x000fe2000fffe1ff */
[----:B------:R-:W-:Y:S01]  /*6570*/  @!UP0 UMOV UR4, UR9 ;  /* 0x0000000900048c82 */ /* 0x000fe20008000000 */
[----:B------:R-:W-:Y:S02]  /*6580*/  UIADD3 UR9, UPT, UPT, -UR6, URZ, URZ ;  /* 0x000000ff06097290 */ /* 0x000fe4000fffe1ff */
[----:B------:R-:W-:Y:S02]  /*6590*/  @!UP0 USHF.R.U32.HI UR4, URZ, UR41, UR4 ;  /* 0x00000029ff048299 */ /* 0x000fe40008011604 */
[----:B------:R-:W-:Y:S02]  /*65a0*/  UIMAD UR10, UR45, UR10, UR6 ;  /* 0x0000000a2d0a72a4 */ /* 0x000fe4000f8e0206 */
[----:B------:R-:W-:Y:S04]  /*65b0*/  @!UP0 USEL UR4, UR5, UR4, !UP2 ;  /* 0x0000000405048287 */ /* 0x000fe8000d000000 */
[----:B------:R-:W-:Y:S02]  /*65c0*/  @!UP0 UIMAD UR10, UR7, UR10, UR4 ;  /* 0x0000000a070a82a4 */ /* 0x000fe4000f8e0204 */
[----:B------:R-:W-:Y:S02]  /*65d0*/  @!UP0 UIADD3 UR11, UPT, UPT, UR11, -UR4, URZ ;  /* 0x800000040b0b8290 */ /* 0x000fe4000fffe0ff */
[----:B------:R-:W-:Y:S02]  /*65e0*/  UIMAD UR7, UR42, UR8, UR38 ;  /* 0x000000082a0772a4 */ /* 0x000fe4000f8e0226 */
[----:B------:R-:W-:Y:S02]  /*65f0*/  @!UP0 UIMAD UR6, UR11, UR45, UR5 ;  /* 0x0000002d0b0682a4 */ /* 0x000fe4000f8e0205 */
[----:B------:R-:W-:Y:S01]  /*6600*/  UIMAD UR4, UR54, UR9, UR37 ;  /* 0x00000009360472a4 */ /* 0x000fe2000f8e0225 */
[----:B------:R-:W-:Y:S02]  /*6610*/  @!UP0 UMOV UR5, UR10 ;  /* 0x0000000a00058c82 */ /* 0x000fe40008000000 */
[----:B------:R-:W-:Y:S02]  /*6620*/  UIMAD UR38, UR5, UR42, UR7 ;  /* 0x0000002a052672a4 */ /* 0x000fe4000f8e0207 */
[----:B------:R-:W-:Y:S11]  /*6630*/  UIMAD UR37, UR6, UR54, UR4 ;  /* 0x00000036062572a4 */ /* 0x000ff6000f8e0204 */
[----:B------:R-:W-:Y:S01]  /*6640*/  @!UPT UIADD3 URZ, UPT, UPT, URZ, URZ, URZ ;  /* 0x000000fffffff290 */ /* 0x000fe2000fffe0ff */
.L_x_115:
[----:B------:R-:W-:Y:S01]  /*6650*/  UISETP.NE.AND UP0, UPT, UR39, 0x1, UPT ;  /* 0x000000012700788c */ /* 0x000fe2000bf05270 */
[----:B------:R-:W-:Y:S01]  /*6660*/  IADD3 R81, PT, PT, R81, 0x1, RZ ;  /* 0x0000000151517810 */ /* 0x000fe20007ffe0ff */
[----:B------:R-:W-:Y:S02]  /*6670*/  USHF.L.U32 UR50, UR20, 0x6, URZ ;  /* 0x0000000614327899 */ /* 0x000fe400080006ff */
[----:B------:R-:W-:Y:S07]  /*6680*/  USHF.L.U32 UR49, UR30, 0x8, URZ ;  /* 0x000000081e317899 */ /* 0x000fee00080006ff */
[----:B------:R-:W2:Y:S01]  /*6690*/  @!UP0 LDCU.128 UR12, c[0x0][0xb10] ;  /* 0x00016200ff0c87ac */ /* 0x000ea20008000c00 */
[----:B------:R-:W3:Y:S01]  /*66a0*/  @!UP0 LDCU UR5, c[0x0][0xb0c] ;  /* 0x00016180ff0587ac */ /* 0x000ee20008000800 */
[----:B------:R-:W4:Y:S01]  /*66b0*/  @!UP0 LDCU UR10, c[0x0][0xb20] ;  /* 0x00016400ff0a87ac */ /* 0x000f220008000800 */
[----:B--2---:R-:W-:Y:S02]  /*66c0*/  UIMAD.WIDE.U32 UR8, UR38, UR12, URZ ;  /* 0x0000000c260872a5 */ /* 0x004fe4000f8e00ff */
[----:B------:R-:W-:Y:S02]  /*66d0*/  UIMAD.WIDE.U32 UR6, UR37, UR15, URZ ;  /* 0x0000000f250672a5 */ /* 0x000fe4000f8e00ff */
[----:B------:R-:W-:Y:S03]  /*66e0*/  @!UP0 UISETP.NE.AND UP1, UPT, UR14, 0x1, UPT ;  /* 0x000000010e00888c */ /* 0x000fe6000bf25270 */
[----:B------:R-:W-:Y:S01]  /*66f0*/  @!UP0 UMOV UR4, UR9 ;  /* 0x0000000900048c82 */ /* 0x000fe20008000000 */
[----:B---3--:R-:W-:Y:S02]  /*6700*/  @!UP0 UISETP.NE.AND UP2, UPT, UR5, 0x1, UPT ;  /* 0x000000010500888c */ /* 0x008fe4000bf45270 */
[----:B------:R-:W-:Y:S01]  /*6710*/  @!UP0 USHF.R.U32.HI UR4, URZ, UR13, UR4 ;  /* 0x0000000dff048299 */ /* 0x000fe20008011604 */
[----:B------:R-:W-:Y:S02]  /*6720*/  @!UP0 UMOV UR6, UR7 ;  /* 0x0000000700068c82 */ /* 0x000fe40008000000 */
[----:B----4-:R-:W-:Y:S02]  /*6730*/  @!UP0 USHF.R.U32.HI UR6, URZ, UR10, UR6 ;  /* 0x0000000aff068299 */ /* 0x010fe40008011606 */
[----:B------:R-:W-:Y:S02]  /*6740*/  @!UP0 USEL UR7, UR38, UR4, !UP2 ;  /* 0x0000000426078287 */ /* 0x000fe4000d000000 */
[----:B------:R-:W-:Y:S04]  /*6750*/  @!UP0 USEL UR6, UR37, UR6, !UP1 ;  /* 0x0000000625068287 */ /* 0x000fe8000c800000 */
[----:B------:R-:W-:Y:S02]  /*6760*/  @!UP0 UIADD3 UR4, UPT, UPT, -UR7, UR6, URZ ;  /* 0x0000000607048290 */ /* 0x000fe4000fffe1ff */
[----:B------:R-:W-:Y:S02]  /*6770*/  @!UP0 UIADD3 UR6, UPT, UPT, UR7, -UR6, URZ ;  /* 0x8000000607068290 */ /* 0x000fe4000fffe0ff */
[----:B------:R-:W-:Y:S02]  /*6780*/  @!UP0 UIMAD UR38, UR4, UR5, UR38 ;  /* 0x00000005042682a4 */ /* 0x000fe4000f8e0226 */
[----:B------:R-:W-:Y:S02]  /*6790*/  @!UP0 UIMAD UR37, UR6, UR14, UR37 ;  /* 0x0000000e062582a4 */ /* 0x000fe4000f8e0225 */
[----:B------:R-:W-:Y:S09]  /*67a0*/  ULOP3.LUT UP0, URZ, UR62, 0x90, URZ, 0xc0, !UPT ;  /* 0x000000903eff7892 */ /* 0x000ff2000f80c0ff */
[----:B------:R-:W-:Y:S05]  /*67b0*/  BRA.U !UP0, `(.L_x_116) ;  /* 0x0000000108407547 */ /* 0x000fea000b800000 */
[----:B------:R-:W2:Y:S01]  /*67c0*/  LDCU.64 UR8, c[0x4][0x88] ;  /* 0x01001100ff0877ac */ /* 0x000ea20008000a00 */
[----:B------:R-:W-:Y:S01]  /*67d0*/  MOV R3, 0x0 ;  /* 0x0000000000037802 */ /* 0x000fe20000000f00 */
[----:B------:R-:W-:Y:S02]  /*67e0*/  HFMA2 R12, -RZ, RZ, 0, 5.9604644775390625e-08 ;  /* 0x00000001ff0c7431 */ /* 0x000fe400000001ff */
[----:B------:R-:W-:Y:S02]  /*67f0*/  IMAD.MOV.U32 R8, RZ, RZ, 0x70 ;  /* 0x00000070ff087424 */ /* 0x000fe400078e00ff */
[----:B------:R-:W-:Y:S01]  /*6800*/  IMAD.MOV.U32 R13, RZ, RZ, RZ ;  /* 0x000000ffff0d7224 */ /* 0x000fe200078e00ff */
[----:B------:R-:W3:Y:S01]  /*6810*/  LDCU.64 UR6, c[0x4][0x90] ;  /* 0x01001200ff0677ac */ /* 0x000ee20008000a00 */
[----:B------:R-:W4:Y:S01]  /*6820*/  LDC.64 R2, c[0x4][R3] ;  /* 0x0100000003027b82 */ /* 0x000f220000000a00 */
[----:B------:R-:W1:Y:S01]  /*6830*/  LDCU.64 UR4, c[0x4][0x8] ;  /* 0x01000100ff0477ac */ /* 0x000e620008000a00 */
[----:B--2---:R-:W-:Y:S01]  /*6840*/  MOV R5, UR9 ;  /* 0x0000000900057c02 */ /* 0x004fe20008000f00 */
[----:B------:R-:W-:Y:S01]  /*6850*/  IMAD.U32 R4, RZ, RZ, UR8 ;  /* 0x00000008ff047e24 */ /* 0x000fe2000f8e00ff */
[----:B---3--:R-:W-:Y:S01]  /*6860*/  MOV R7, UR7 ;  /* 0x0000000700077c02 */ /* 0x008fe20008000f00 */
[----:B------:R-:W-:Y:S01]  /*6870*/  IMAD.U32 R6, RZ, RZ, UR6 ;  /* 0x00000006ff067e24 */ /* 0x000fe2000f8e00ff */
[----:B-1----:R-:W-:Y:S01]  /*6880*/  MOV R11, UR5 ;  /* 0x00000005000b7c02 */ /* 0x002fe20008000f00 */
[----:B------:R-:W-:Y:S02]  /*6890*/  IMAD.U32 R10, RZ, RZ, UR4 ;  /* 0x00000004ff0a7e24 */ /* 0x000fe4000f8e00ff */
[----:B------:R-:W-:Y:S07]  /*68a0*/  LEPC R20, `(.L_x_116) ;  /* 0x000000001014794e */ /* 0x000fee0000000000 */
[----:B----45:R-:W-:Y:S05]  /*68b0*/  CALL.ABS.NOINC R2 ;  /* 0x0000000002007343 */ /* 0x030fea0003c00000 */
.L_x_116:
[----:B------:R-:W-:Y:S01]  /*68c0*/  LOP3.LUT P0, RZ, R86, 0x90, RZ, 0xc0, !PT ;  /* 0x0000009056ff7812 */ /* 0x000fe2000780c0ff */
[----:B------:R-:W-:Y:S11]  /*68d0*/  BSSY.RECONVERGENT B6, `(.L_x_117) ;  /* 0x0000013000067945 */ /* 0x000ff60003800200 */
[----:B------:R-:W-:Y:S01]  /*68e0*/  @!UPT UIADD3 URZ, UPT, UPT, URZ, URZ, URZ ;  /* 0x000000fffffff290 */ /* 0x000fe2000fffe0ff */
[----:B------:R-:W-:Y:S05]  /*68f0*/  @!P0 BRA `(.L_x_118) ;  /* 0x0000000000408947 */ /* 0x000fea0003800000 */
        /* <DEDUP_REMOVED lines=16> */
.L_x_118:
[----:B------:R-:W-:Y:S05]  /*6a00*/  BSYNC.RECONVERGENT B6 ;  /* 0x0000000000067941 */ /* 0x000fea0003800200 */
.L_x_117:
[----:B------:R-:W-:Y:S01]  /*6a10*/  R2UR UR4, R79 ;  /* 0x000000004f0472ca */ /* 0x000fe200000e0000 */
[----:B------:R-:W-:Y:S01]  /*6a20*/  UISETP.NE.U32.AND UP0, UPT, UR60, URZ, UPT ;  /* 0x000000ff3c00728c */ /* 0x000fe2000bf05070 */
[----:B------:R-:W-:Y:S02]  /*6a30*/  ISETP.NE.U32.AND P4, PT, R72, RZ, PT ;  /* 0x000000ff4800720c */ /* 0x000fe40003f85070 */
[----:B------:R-:W-:Y:S01]  /*6a40*/  ISETP.NE.U32.AND P2, PT, RZ, UR56, PT ;  /* 0x00000038ff007c0c */ /* 0x000fe2000bf45070 */
[----:B------:R-:W-:Y:S01]  /*6a50*/  UISETP.NE.AND.EX UP1, UPT, UR61, URZ, UPT, UP0 ;  /* 0x000000ff3d00728c */ /* 0x000fe2000bf25300 */
[----:B------:R-:W-:Y:S01]  /*6a60*/  ISETP.NE.AND.EX P4, PT, R73, RZ, PT, P4 ;  /* 0x000000ff4900720c */ /* 0x000fe20003f85340 */
[----:B------:R-:W-:Y:S01]  /*6a70*/  UPLOP3.LUT UP0, UPT, UPT, UPT, UPT, 0x40, 0x4 ;  /* 0x000000000004789c */ /* 0x000fe20003f0e870 */
[----:B------:R-:W-:Y:S05]  /*6a80*/  ISETP.NE.AND.EX P2, PT, RZ, UR57, PT, P2 ;  /* 0x00000039ff007c0c */ /* 0x000fea000bf45320 */
[----:B------:R-:W-:Y:S06]  /*6a90*/  UISETP.NE.AND UP2, UPT, UR4, URZ, UPT ;  /* 0x000000ff0400728c */ /* 0x000fec000bf45270 */
[----:B------:R-:W-:Y:S05]  /*6aa0*/  PLOP3.LUT P1, PT, PT, PT, UP2, 0x80, 0x8 ;  /* 0x000000000008781c */ /* 0x000fea0003f2f028 */
[----:B------:R-:W-:Y:S06]  /*6ab0*/  @UP2 UPLOP3.LUT UP0, UPT, UPT, UPT, UP1, 0x80, 0x8 ;  /* 0x000000000008289c */ /* 0x000fec0003f0f010 */
[----:B------:R-:W-:Y:S01]  /*6ac0*/  PLOP3.LUT P0, PT, PT, PT, UP0, 0x80, 0x8 ;  /* 0x000000000008781c */ /* 0x000fe20003f0f008 */
[----:B------:R-:W-:Y:S01]  /*6ad0*/  @!UPT UIADD3 URZ, UPT, UPT, URZ, URZ, URZ ;  /* 0x000000fffffff290 */ /* 0x000fe2000fffe0ff */
[----:B------:R-:W-:Y:S11]  /*6ae0*/  BRA.U !UP1, `(.L_x_119) ;  /* 0x00000001093c7547 */ /* 0x000ff6000b800000 */
[----:B------:R-:W-:Y:S01]  /*6af0*/  UISETP.NE.U32.AND UP0, UPT, UR56, URZ, UPT ;  /* 0x000000ff3800728c */ /* 0x000fe2000bf05070 */
[----:B-1----:R-:W-:Y:S01]  /*6b00*/  HFMA2 R0, -RZ, RZ, 0, 5.9604644775390625e-08 ;  /* 0x00000001ff007431 */ /* 0x002fe200000001ff */
[----:B------:R-:W1:Y:S01]  /*6b10*/  LDCU.64 UR8, c[0x0][0x358] ;  /* 0x00006b00ff0877ac */ /* 0x000e620008000a00 */
[----:B------:R-:W-:Y:S01]  /*6b20*/  IMAD.MOV.U32 R76, RZ, RZ, 0x1 ;  /* 0x00000001ff4c7424 */ /* 0x000fe200078e00ff */
[----:B------:R-:W-:Y:S06]  /*6b30*/  UISETP.NE.AND.EX UP0, UPT, UR57, URZ, UPT, UP0 ;  /* 0x000000ff3900728c */ /* 0x000fec000bf05300 */
[----:B------:R-:W-:Y:S05]  /*6b40*/  PLOP3.LUT P3, PT, PT, PT, UP0, 0x80, 0x8 ;  /* 0x000000000008781c */ /* 0x000fea0003f6f008 */
[----:B------:R-:W2:Y:S01]  /*6b50*/  @UP0 LDCU.64 UR4, c[0x0][0x888] ;  /* 0x00011100ff0407ac */ /* 0x000ea20008000a00 */
[----:B------:R-:W-:Y:S07]  /*6b60*/  @UP0 UIMAD UR6, UR36, UR60, URZ ;  /* 0x0000003c240602a4 */ /* 0x000fee000f8e02ff */
[----:B------:R-:W-:Y:S01]  /*6b70*/  @!P3 PRMT R76, R0, 0x7610, R76 ;  /* 0x00007610004cb816 */ /* 0x000fe2000000004c */
[----:B--2---:R-:W-:Y:S06]  /*6b80*/  @UP0 UIMAD.WIDE UR4, UR6, 0x4, UR4 ;  /* 0x00000004060408a5 */ /* 0x004fec000f8e0204 */
[----:B-----5:R-:W-:Y:S01]  /*6b90*/  IMAD.U32 R40, RZ, RZ, UR4 ;  /* 0x00000004ff287e24 */ /* 0x020fe2000f8e00ff */
[----:B------:R-:W-:Y:S04]  /*6ba0*/  MOV R41, UR5 ;  /* 0x0000000500297c02 */ /* 0x000fe80008000f00 */
[----:B------:R-:W2:Y:S01]  /*6bb0*/  @!UP0 LDCU UR4, c[0x0][0x880] ;  /* 0x00011000ff0487ac */ /* 0x000ea20008000800 */
[----:B-1----:R3:W5:Y:S02]  /*6bc0*/  @P3 LDG.E R40, desc[UR8][R40.64] ;  /* 0x0000000828283981 */ /* 0x002764000c1e1900 */
[----:B--23--:R-:W-:Y:S02]  /*6bd0*/  @!P3 IMAD.U32 R40, RZ, RZ, UR4 ;  /* 0x00000004ff28be24 */ /* 0x00cfe4000f8e00ff */
.L_x_119:
[----:B------:R-:W-:Y:S05]  /*6be0*/  @!P4 BRA `(.L_x_120) ;  /* 0x000000000024c947 */ /* 0x000fea0003800000 */
[----:B------:R-:W-:Y:S01]  /*6bf0*/  ISETP.NE.U32.AND P3, PT, R70, RZ, PT ;  /* 0x000000ff4600720c */ /* 0x000fe20003f65070 */
[----:B------:R-:W2:Y:S03]  /*6c00*/  LDCU.64 UR4, c[0x0][0x358] ;  /* 0x00006b00ff0477ac */ /* 0x000ea60008000a00 */
[----:B------:R-:W-:Y:S11]  /*6c10*/  ISETP.NE.AND.EX P3, PT, R71, RZ, PT, P3 ;  /* 0x000000ff4700720c */ /* 0x000ff60003f65330 */
[----:B------:R-:W-:Y:S02]  /*6c20*/  @!UPT UIADD3 URZ, UPT, UPT, URZ, URZ, URZ ;  /* 0x000000fffffff290 */ /* 0x000fe4000fffe0ff */
[----:B------:R-:W3:Y:S01]  /*6c30*/  @P3 LDC.64 R2, c[0x0][0x8a8] ;  /* 0x00022a00ff023b82 */ /* 0x000ee20000000a00 */
[----:B-1----:R-:W-:Y:S04]  /*6c40*/  @P3 IMAD R0, R72, UR36, RZ ;  /* 0x0000002448003c24 */ /* 0x002fe8000f8e02ff */
[----:B---3--:R-:W-:Y:S05]  /*6c50*/  @P3 IMAD.WIDE R2, R0, 0x4, R2 ;  /* 0x0000000400023825 */ /* 0x008fea00078e0202 */
[----:B--2--5:R2:W5:Y:S02]  /*6c60*/  @P3 LDG.E R38, desc[UR4][R2.64] ;  /* 0x0000000402263981 */ /* 0x024564000c1e1900 */
[----:B--2---:R-:W3:Y:S02]  /*6c70*/  @!P3 LDC R38, c[0x0][0x8a0] ;  /* 0x00022800ff26bb82 */ /* 0x004ee40000000800 */
.L_x_120:
[----:B-----5:R-:W-:Y:S01]  /*6c80*/  ISETP.NE.AND P4, PT, R40, RZ, PT ;  /* 0x000000ff2800720c */ /* 0x020fe20003f85270 */
[----:B------:R-:W-:Y:S01]  /*6c90*/  BSSY B1, `(.L_x_121) ;  /* 0x0000040000017945 */ /* 0x000fe20003800000 */
[----:B------:R-:W-:Y:S01]  /*6ca0*/  SEL R2, RZ, 0xffffffff, P2 ;  /* 0xffffffffff027807 */ /* 0x000fe20001000000 */
[----:B------:R-:W-:Y:S01]  /*6cb0*/  IMAD.MOV.U32 R52, RZ, RZ, 0x1 ;  /* 0x00000001ff347424 */ /* 0x000fe200078e00ff */
[----:B------:R-:W-:Y:S01]  /*6cc0*/  LOP3.LUT P3, RZ, R76, 0xff, RZ, 0xc0, !PT ;  /* 0x000000ff4cff7812 */ /* 0x000fe2000786c0ff */
[----:B------:R-:W-:Y:S01]  /*6cd0*/  IMAD R39, R36, 0x80, R37 ;  /* 0x0000008024277824 */ /* 0x000fe200078e0225 */
[----:B-1----:R-:W-:Y:S02]  /*6ce0*/  @P1 SEL R0, RZ, 0xffffffff, P4 ;  /* 0xffffffffff001807 */ /* 0x002fe40002000000 */
[----:B------:R-:W-:Y:S02]  /*6cf0*/  CS2R R50, SRZ ;  /* 0x0000000000327805 */ /* 0x000fe4000001ff00 */
[----:B------:R-:W-:Y:S02]  /*6d00*/  LEA R3, R83, UR43, 0x3 ;  /* 0x0000002b53037c11 */ /* 0x000fe4000f8e18ff */
[----:B------:R-:W-:Y:S02]  /*6d10*/  CS2R R48, SRZ ;  /* 0x0000000000307805 */ /* 0x000fe4000001ff00 */
[----:B------:R-:W-:Y:S02]  /*6d20*/  @P0 SEL R0, R2, R0, !P3 ;  /* 0x0000000002000207 */ /* 0x000fe40005800000 */
[----:B------:R-:W-:Y:S02]  /*6d30*/  CS2R R46, SRZ ;  /* 0x00000000002e7805 */ /* 0x000fe4000001ff00 */
[----:B------:R-:W-:Y:S02]  /*6d40*/  LEA R80, R36, UR43, 0x3 ;  /* 0x0000002b24507c11 */ /* 0x000fe4000f8e18ff */
[----:B------:R-:W-:Y:S02]  /*6d50*/  CS2R R44, SRZ ;  /* 0x00000000002c7805 */ /* 0x000fe4000001ff00 */
[----:B------:R-:W-:Y:S02]  /*6d60*/  @P1 LOP3.LUT R0, R0, 0x1, RZ, 0xc0, !PT ;  /* 0x0000000100001812 */ /* 0x000fe400078ec0ff */
[----:B------:R-:W-:Y:S02]  /*6d70*/  SHF.L.U32 R4, R85, 0x1f, RZ ;  /* 0x0000001f55047819 */ /* 0x000fe400000006ff */
[----:B------:R-:W-:Y:S02]  /*6d80*/  ISETP.NE.U32.OR P6, PT, R0, 0x1, !P1 ;  /* 0x000000010000780c */ /* 0x000fe40004fc5470 */
[----:B------:R-:W-:Y:S02]  /*6d90*/  PLOP3.LUT P2, PT, PT, PT, UP1, 0x80, 0x8 ;  /* 0x000000000008781c */ /* 0x000fe40003f4f018 */
[----:B------:R-:W-:Y:S09]  /*6da0*/  P2R R60, PR, RZ, 0x40 ;  /* 0x00000040ff3c7803 */ /* 0x000ff20000000000 */
[----:B------:R-:W-:Y:S04]  /*6db0*/  @P6 SHF.L.U32 R0, R82, 0x1f, RZ ;  /* 0x0000001f52006819 */ /* 0x000fe800000006ff */
[----:B------:R1:W2:Y:S01]  /*6dc0*/  @P6 SYNCS.PHASECHK.TRANS64.TRYWAIT P1, [R3+URZ+0x100], R0 ;  /* 0x00010000030065a7 */ /* 0x0002a200080211ff */
[----:B------:R4:W3:Y:S01]  /*6dd0*/  SYNCS.PHASECHK.TRANS64.TRYWAIT P0, [R80+URZ+0x170], R4 ;  /* 0x00017004500075a7 */ /* 0x0008e200080011ff */
[----:B-1----:R-:W-:Y:S04]  /*6de0*/  SEL R0, RZ, 0xffffffff, P4 ;  /* 0xffffffffff007807 */ /* 0x002fe80002000000 */
[----:B------:R-:W-:Y:S04]  /*6df0*/  @P2 SEL R0, R2, R0, !P3 ;  /* 0x0000000002002207 */ /* 0x000fe80005800000 */
[----:B------:R-:W-:Y:S04]  /*6e00*/  LOP3.LUT R0, R0, 0x1, RZ, 0xc0, !PT ;  /* 0x0000000100007812 */ /* 0x000fe800078ec0ff */
[----:B------:R-:W-:Y:S04]  /*6e10*/  ISETP.NE.U32.AND P5, PT, R0, 0x1, PT ;  /* 0x000000010000780c */ /* 0x000fe80003fa5070 */
[----:B------:R-:W-:Y:S02]  /*6e20*/  P2R R53, PR, RZ, 0x20 ;  /* 0x00000020ff357803 */ /* 0x000fe40000000000 */
[----:B--2---:R-:W-:Y:S01]  /*6e30*/  @P6 SEL R52, RZ, 0x1, !P1 ;  /* 0x00000001ff346807 */ /* 0x004fe20004800000 */
[----:B---34-:R-:W-:Y:S06]  /*6e40*/  @!P6 BRA `(.L_x_122) ;  /* 0x000000000090e947 */ /* 0x018fec0003800000 */
[----:B------:R-:W-:Y:S01]  /*6e50*/  @P5 IMAD R5, R83, 0x1000, R74 ;  /* 0x0000100053055824 */ /* 0x000fe200078e024a */
[----:B------:R-:W-:Y:S01]  /*6e60*/  LOP3.LUT P6, RZ, R75, 0x80, RZ, 0xc0, !PT ;  /* 0x000000804bff7812 */ /* 0x000fe200078cc0ff */
[----:B------:R-:W-:Y:S01]  /*6e70*/  BSSY B0, `(.L_x_123) ;  /* 0x000000f000007945 */ /* 0x000fe20003800000 */
[----:B------:R-:W-:Y:S01]  /*6e80*/  ISETP.NE.AND P2, PT, R52, RZ, PT ;  /* 0x000000ff3400720c */ /* 0x000fe20003f45270 */
[----:B------:R-:W-:Y:S01]  /*6e90*/  @P5 VIADD R0, R5, UR43 ;  /* 0x0000002b05005c36 */ /* 0x000fe20008000000 */
[----:B------:R-:W-:Y:S02]  /*6ea0*/  PLOP3.LUT P1, PT, PT, PT, PT, 0x8, 0x80 ;  /* 0x000000000080781c */ /* 0x000fe40003f2e170 */
[----:B------:R-:W-:Y:S02]  /*6eb0*/  CS2R R46, SRZ ;  /* 0x00000000002e7805 */ /* 0x000fe4000001ff00 */
[----:B------:R-:W-:Y:S01]  /*6ec0*/  @P5 PLOP3.LUT P1, PT, P6, PT, PT, 0x80, 0x8 ;  /* 0x000000000008581c */ /* 0x000fe2000372f070 */
[C---:B------:R-:W-:Y:S01]  /*6ed0*/  @P5 VIADD R2, R0.reuse, 0x10 ;  /* 0x0000001000025836 */ /* 0x040fe20000000000 */
[----:B------:R-:W-:Y:S02]  /*6ee0*/  CS2R R44, SRZ ;  /* 0x00000000002c7805 */ /* 0x000fe4000001ff00 */
[----:B------:R-:W-:Y:S02]  /*6ef0*/  CS2R R50, SRZ ;  /* 0x0000000000327805 */ /* 0x000fe4000001ff00 */
[----:B------:R-:W-:Y:S07]  /*6f00*/  CS2R R48, SRZ ;  /* 0x0000000000307805 */ /* 0x000fee000001ff00 */
[----:B------:R-:W-:Y:S01]  /*6f10*/  @P1 VIADD R2, R0, 0xfffffff0 ;  /* 0xfffffff000021836 */ /* 0x000fe20000000000 */
[----:B------:R-:W-:Y:S06]  /*6f20*/  @P2 BRA `(.L_x_124) ;  /* 0x00000000000c2947 */ /* 0x000fec0003800000 */
[----:B------:R-:W-:Y:S04]  /*6f30*/  SHF.L.U32 R0, R82, 0x1f, RZ ;  /* 0x0000001f52007819 */ /* 0x000fe800000006ff */
[----:B------:R-:W1:Y:S02]  /*6f40*/  SYNCS.PHASECHK.TRANS64.TRYWAIT P1, [R3+URZ+0x100], R0 ;  /* 0x00010000030075a7 */ /* 0x000e6400080211ff */
[----:B-1----:R-:W-:Y:S05]  /*6f50*/  @!P1 BRA `(.L_x_125) ;  /* 0x0000004400e09947 */ /* 0x002fea0003800000 */
.L_x_124:
[----:B------:R-:W-:Y:S05]  /*6f60*/  BSYNC B0 ;  /* 0x0000000000007941 */ /* 0x000fea0003800000 */
.L_x_123:
[----:B------:R-:W-:Y:S01]  /*6f70*/  ISETP.NE.AND P1, PT, R53, RZ, PT ;  /* 0x000000ff3500720c */ /* 0x000fe20003f25270 */
[----:B-1----:R-:W-:Y:S02]  /*6f80*/  VIADD R3, R3, 0x120 ;  /* 0x0000012003037836 */ /* 0x002fe40000000000 */
[----:B------:R-:W-:Y:S02]  /*6f90*/  IMAD.U32 R0, RZ, RZ, UR46 ;  /* 0x0000002eff007e24 */ /* 0x000fe4000f8e00ff */
[----:B------:R-:W-:Y:S03]  /*6fa0*/  VIADD R83, R83, 0x1 ;  /* 0x0000000153537836 */ /* 0x000fe60000000000 */
[----:B------:R-:W-:Y:S05]  /*6fb0*/  PRMT R0, R0, 0x654, R3 ;  /* 0x0000065400007816 */ /* 0x000fea0000000003 */
[----:B------:R1:W2:Y:S04]  /*6fc0*/  @P1 LDS.128 R44, [R5+UR43+0x300] ;  /* 0x0003002b052c1984 */ /* 0x0002a80008000c00 */
[----:B------:R1:W3:Y:S01]  /*6fd0*/  @P1 LDS.128 R48, [R2+0x300] ;  /* 0x0003000002301984 */ /* 0x0002e20000000c00 */
[C---:B------:R-:W-:Y:S01]  /*6fe0*/  ISETP.NE.AND P1, PT, R83.reuse, 0x4, PT ;  /* 0x000000045300780c */ /* 0x040fe20003f25270 */
[----:B------:R-:W-:Y:S01]  /*6ff0*/  @!PT LDS RZ, [RZ] ;  /* 0x00000000fffff984 */ /* 0x000fe20000000800 */
[----:B------:R-:W-:Y:S01]  /*7000*/  @!PT LDS RZ, [RZ] ;  /* 0x00000000fffff984 */ /* 0x000fe20000000800 */
[----:B------:R-:W-:Y:S01]  /*7010*/  @!PT LDS RZ, [RZ] ;  /* 0x00000000fffff984 */ /* 0x000fe20000000800 */
[----:B------:R-:W-:Y:S01]  /*7020*/  @!PT LDS RZ, [RZ] ;  /* 0x00000000fffff984 */ /* 0x000fe20000000800 */
[----:B------:R4:W-:Y:S06]  /*7030*/  MEMBAR.ALL.CTA ;  /* 0x0000000000007992 */ /* 0x0009ec0000008000 */
[----:B----4-:R-:W4:Y:S01]  /*7040*/  FENCE.VIEW.ASYNC.S ;  /* 0x00000000000073c6 */ /* 0x010f220000000000 */
[----:B------:R-:W-:Y:S01]  /*7050*/  SEL R83, R83, RZ, P1 ;  /* 0x000000ff53537207 */ /* 0x000fe20000800000 */
[----:B----4-:R4:W-:Y:S02]  /*7060*/  SYNCS.ARRIVE.TRANS64.RED.A1T0 RZ, [R0+URZ], RZ ;  /* 0x000000ff00ff79a7 */ /* 0x0109e400081004ff */
[----:B----4-:R-:W-:Y:S04]  /*7070*/  SEL R0, RZ, 0x1, P1 ;  /* 0x00000001ff007807 */ /* 0x010fe80000800000 */
[----:B-12---:R-:W-:Y:S02]  /*7080*/  LOP3.LUT R82, R82, R0, RZ, 0x3c, !PT ;  /* 0x0000000052527212 */ /* 0x006fe400078e3cff */
.L_x_122:
[----:B------:R-:W-:Y:S05]  /*7090*/  BSYNC B1 ;  /* 0x0000000000017941 */ /* 0x000fea0003800000 */
.L_x_121:
[----:B------:R-:W-:Y:S04]  /*70a0*/  SHF.R.U32.HI R0, RZ, 0x15, R39 ;  /* 0x00000015ff007819 */ /* 0x000fe80000011627 */
[----:B------:R-:W-:Y:S01]  /*70b0*/  LOP3.LUT P1, RZ, R0, 0x3, R77, 0x48, !PT ;  /* 0x0000000300ff7812 */ /* 0x000fe2000782484d */
[----:B------:R-:W-:Y:S01]  /*70c0*/  @!UPT UIADD3 URZ, UPT, UPT, URZ, URZ, URZ ;  /* 0x000000fffffff290 */ /* 0x000fe2000fffe0ff */
[----:B------:R-:W-:Y:S11]  /*70d0*/  @P0 BRA `(.L_x_126) ;  /* 0x0000000000080947 */ /* 0x000ff60003800000 */
[----:B------:R-:W1:Y:S02]  /*70e0*/  SYNCS.PHASECHK.TRANS64.TRYWAIT P0, [R80+URZ+0x170], R4 ;  /* 0x00017004500075a7 */ /* 0x000e6400080011ff */
[----:B-1----:R-:W-:Y:S05]  /*70f0*/  @!P0 BRA `(.L_x_127) ;  /* 0x00000044008c8947 */ /* 0x002fea0003800000 */
.L_x_126:
[----:B------:R-:W-:Y:S05]  /*7100*/  @!P1 BRA `(.L_x_128) ;  /* 0x0000000000409947 */ /* 0x000fea0003800000 */
[----:B------:R-:W2:Y:S01]  /*7110*/  LDCU.64 UR8, c[0x4][0x78] ;  /* 0x01000f00ff0877ac */ /* 0x000ea20008000a00 */
[----:B------:R-:W-:Y:S01]  /*7120*/  MOV R3, 0x0 ;  /* 0x0000000000037802 */ /* 0x000fe20000000f00 */
[----:B------:R-:W-:Y:S02]  /*7130*/  HFMA2 R12, -RZ, RZ, 0, 5.9604644775390625e-08 ;  /* 0x00000001ff0c7431 */ /* 0x000fe400000001ff */
[----:B------:R-:W-:Y:S02]  /*7140*/  IMAD.MOV.U32 R8, RZ, RZ, 0x192 ;  /* 0x00000192ff087424 */ /* 0x000fe400078e00ff */
[----:B------:R-:W-:Y:S01]  /*7150*/  IMAD.MOV.U32 R13, RZ, RZ, RZ ;  /* 0x000000ffff0d7224 */ /* 0x000fe200078e00ff */
[----:B------:R-:W4:Y:S01]  /*7160*/  LDCU.64 UR6, c[0x4][0x80] ;  /* 0x01001000ff0677ac */ /* 0x000f220008000a00 */
[----:B------:R-:W3:Y:S01]  /*7170*/  LDC.64 R2, c[0x4][R3] ;  /* 0x0100000003027b82 */ /* 0x000ee20000000a00 */
[----:B------:R-:W5:Y:S01]  /*7180*/  LDCU.64 UR4, c[0x4][0x18] ;  /* 0x01000300ff0477ac */ /* 0x000f620008000a00 */
[----:B--2---:R-:W-:Y:S01]  /*7190*/  MOV R5, UR9 ;  /* 0x0000000900057c02 */ /* 0x004fe20008000f00 */
[----:B-1----:R-:W-:Y:S01]  /*71a0*/  IMAD.U32 R4, RZ, RZ, UR8 ;  /* 0x00000008ff047e24 */ /* 0x002fe2000f8e00ff */
[----:B----4-:R-:W-:Y:S01]  /*71b0*/  MOV R7, UR7 ;  /* 0x0000000700077c02 */ /* 0x010fe20008000f00 */
[----:B------:R-:W-:Y:S01]  /*71c0*/  IMAD.U32 R6, RZ, RZ, UR6 ;  /* 0x00000006ff067e24 */ /* 0x000fe2000f8e00ff */
[----:B-----5:R-:W-:Y:S01]  /*71d0*/  MOV R11, UR5 ;  /* 0x00000005000b7c02 */ /* 0x020fe20008000f00 */
[----:B------:R-:W-:Y:S02]  /*71e0*/  IMAD.U32 R10, RZ, RZ, UR4 ;  /* 0x00000004ff0a7e24 */ /* 0x000fe4000f8e00ff */
[----:B------:R-:W-:Y:S07]  /*71f0*/  LEPC R20, `(.L_x_128) ;  /* 0x000000001014794e */ /* 0x000fee0000000000 */
[----:B---3--:R-:W-:Y:S05]  /*7200*/  CALL.ABS.NOINC R2 ;  /* 0x0000000002007343 */ /* 0x008fea0003c00000 */
.L_x_128:
[----:B------:R-:W-:Y:S01]  /*7210*/  IMAD.U32 R42, R45, 0x10000, RZ ;  /* 0x000100002d2a7824 */ /* 0x000fe200078e00ff */
[C---:B------:R-:W-:Y:S01]  /*7220*/  SHF.L.U32 R2, R44.reuse, 0x10, RZ ;  /* 0x000000102c027819 */ /* 0x040fe200000006ff */
[----:B------:R-:W-:Y:S05]  /*7230*/  WARPSYNC.ALL ;  /* 0x0000000000007948 */ /* 0x000fea0003800000 */
[----:B------:R-:W-:Y:S01]  /*7240*/  R2UR UR4, R39 ;  /* 0x00000000270472ca */ /* 0x000fe200000e0000 */
[----:B------:R-:W-:Y:S01]  /*7250*/  HFMA2 R54, -RZ, RZ, 0, 9.5367431640625e-07 ;  /* 0x00000010ff367431 */ /* 0x000fe200000001ff */
[C---:B------:R-:W-:Y:S01]  /*7260*/  PRMT R3, R44.reuse, 0x8880, RZ ;  /* 0x000088802c037816 */ /* 0x040fe200000000ff */
[----:B------:R-:W-:Y:S01]  /*7270*/  BSSY.RECONVERGENT B0, `(.L_x_129) ;  /* 0x00000a2000007945 */ /* 0x000fe20003800200 */
[----:B------:R-:W-:Y:S02]  /*7280*/  SHF.L.U32 R41, R44, 0x8, RZ ;  /* 0x000000082c297819 */ /* 0x000fe400000006ff */
[----:B------:R-:W-:Y:S02]  /*7290*/  IADD3 R55, PT, PT, R74, UR43, RZ ;  /* 0x0000002b4a377c10 */ /* 0x000fe4000fffe0ff */
[----:B------:R-:W-:Y:S02]  /*72a0*/  LOP3.LUT P5, RZ, R75, 0x80, RZ, 0xc0, !PT ;  /* 0x000000804bff7812 */ /* 0x000fe400078ac0ff */
[----:B------:R-:W-:Y:S02]  /*72b0*/  ISETP.NE.AND P0, PT, R87, RZ, PT ;  /* 0x000000ff5700720c */ /* 0x000fe40003f05270 */
[----:B------:R-:W-:Y:S01]  /*72c0*/  SEL R54, R54, 0xfffffff0, !P5 ;  /* 0xfffffff036367807 */ /* 0x000fe20006800000 */
[----:B-1----:R-:W1:Y:S01]  /*72d0*/  LDTM.x32 R4, tmem[UR4] ;  /* 0x00000004000479ee */ /* 0x002e6200082c0000 */
[----:B------:R-:W-:Y:S02]  /*72e0*/  ISETP.NE.AND P6, PT, R60, RZ, PT ;  /* 0x000000ff3c00720c */ /* 0x000fe40003fc5270 */
[----:B------:R-:W-:Y:S01]  /*72f0*/  IADD3 R88, PT, PT, R55, R54, RZ ;  /* 0x0000003637587210 */ /* 0x000fe20007ffe0ff */
[C---:B-1----:R-:W-:Y:S01]  /*7300*/  IMAD R0, R38.reuse, R4, RZ ;  /* 0x0000000426007224 */ /* 0x042fe200078e02ff */
[----:B------:R-:W-:Y:S01]  /*7310*/  SHF.R.S32.HI R4, RZ, 0x18, R2 ;  /* 0x00000018ff047819 */ /* 0x000fe20000011402 */
[C---:B------:R-:W-:Y:S01]  /*7320*/  IMAD R2, R38.reuse, R5, RZ ;  /* 0x0000000526027224 */ /* 0x040fe200078e02ff */
[----:B------:R-:W-:Y:S01]  /*7330*/  SHF.R.S32.HI R5, RZ, 0x18, R41 ;  /* 0x00000018ff057819 */ /* 0x000fe20000011429 */
[----:B------:R-:W-:Y:S01]  /*7340*/  IMAD R0, R3, R40, R0 ;  /* 0x0000002803007224 */ /* 0x000fe200078e0200 */
[----:B------:R-:W-:Y:S01]  /*7350*/  PRMT R41, R45, 0x8880, RZ ;  /* 0x000088802d297816 */ /* 0x000fe200000000ff */
[----:B------:R-:W-:Y:S02]  /*7360*/  IMAD R3, R38, R6, RZ ;  /* 0x0000000626037224 */ /* 0x000fe400078e02ff */
[-C--:B------:R-:W-:Y:S01]  /*7370*/  IMAD R2, R4, R40.reuse, R2 ;  /* 0x0000002804027224 */ /* 0x080fe200078e0202 */
[----:B------:R-:W-:Y:S01]  /*7380*/  SHF.R.S32.HI R4, RZ, 0x18, R44 ;  /* 0x00000018ff047819 */ /* 0x000fe2000001142c */
[C---:B------:R-:W-:Y:S02]  /*7390*/  IMAD R7, R38.reuse, R7, RZ ;  /* 0x0000000726077224 */ /* 0x040fe400078e02ff */
[-C--:B------:R-:W-:Y:S02]  /*73a0*/  IMAD R3, R5, R40.reuse, R3 ;  /* 0x0000002805037224 */ /* 0x080fe400078e0203 */
[----:B------:R-:W-:Y:S02]  /*73b0*/  IMAD R5, R38, R9, RZ ;  /* 0x0000000926057224 */ /* 0x000fe400078e02ff */
[----:B------:R-:W-:Y:S02]  /*73c0*/  IMAD R7, R4, R40, R7 ;  /* 0x0000002804077224 */ /* 0x000fe400078e0207 */
[C---:B------:R-:W-:Y:S02]  /*73d0*/  IMAD R9, R38.reuse, R13, RZ ;  /* 0x0000000d26097224 */ /* 0x040fe400078e02ff */
[C---:B------:R-:W-:Y:S01]  /*73e0*/  IMAD R4, R38.reuse, R8, RZ ;  /* 0x0000000826047224 */ /* 0x040fe200078e02ff */
[----:B------:R-:W-:Y:S01]  /*73f0*/  I2IP.S8.S32.SAT R56, R7, R3, RZ ;  /* 0x0000000307387239 */ /* 0x000fe200000014ff */
[C---:B------:R-:W-:Y:S01]  /*7400*/  IMAD R13, R38.reuse, R17, RZ ;  /* 0x00000011260d7224 */ /* 0x040fe200078e02ff */
[----:B------:R-:W-:Y:S01]  /*7410*/  SHF.R.S32.HI R7, RZ, 0x18, R45 ;  /* 0x00000018ff077819 */ /* 0x000fe2000001142d */
[----:B------:R-:W-:Y:S01]  /*7420*/  IMAD R8, R38, R12, RZ ;  /* 0x0000000c26087224 */ /* 0x000fe200078e02ff */
[----:B------:R-:W-:Y:S01]  /*7430*/  I2IP.S8.S32.SAT R56, R2, R0, R56 ;  /* 0x0000000002387239 */ /* 0x000fe20000001438 */
[C---:B------:R-:W-:Y:S01]  /*7440*/  IMAD R17, R38.reuse, R21, RZ ;  /* 0x0000001526117224 */ /* 0x040fe200078e02ff */
[----:B------:R-:W-:Y:S01]  /*7450*/  SHF.R.S32.HI R2, RZ, 0x18, R46 ;  /* 0x00000018ff027819 */ /* 0x000fe2000001142e */
[----:B------:R-:W-:Y:S01]  /*7460*/  IMAD R12, R38, R16, RZ ;  /* 0x00000010260c7224 */ /* 0x000fe200078e02ff */
[----:B------:R-:W-:Y:S01]  /*7470*/  SHF.L.U32 R0, R46, 0x8, RZ ;  /* 0x000000082e007819 */ /* 0x000fe200000006ff */
[C---:B------:R-:W-:Y:S02]  /*7480*/  IMAD R21, R38.reuse, R25, RZ ;  /* 0x0000001926157224 */ /* 0x040fe400078e02ff */
[C---:B------:R-:W-:Y:S01]  /*7490*/  IMAD R16, R38.reuse, R20, RZ ;  /* 0x0000001426107224 */ /* 0x040fe200078e02ff */
[----:B------:R-:W-:Y:S01]  /*74a0*/  SHF.R.S32.HI R0, RZ, 0x18, R0 ;  /* 0x00000018ff007819 */ /* 0x000fe20000011400 */
[C---:B------:R-:W-:Y:S02]  /*74b0*/  IMAD R25, R38.reuse, R29, RZ ;  /* 0x0000001d26197224 */ /* 0x040fe400078e02ff */
[C---:B------:R-:W-:Y:S02]  /*74c0*/  IMAD R20, R38.reuse, R24, RZ ;  /* 0x0000001826147224 */ /* 0x040fe400078e02ff */
[C---:B------:R-:W-:Y:S01]  /*74d0*/  IMAD R29, R38.reuse, R33, RZ ;  /* 0x00000021261d7224 */ /* 0x040fe200078e02ff */
[----:B------:R-:W-:Y:S01]  /*74e0*/  SHF.L.U32 R33, R45, 0x8, RZ ;  /* 0x000000082d217819 */ /* 0x000fe200000006ff */
[C---:B------:R-:W-:Y:S02]  /*74f0*/  IMAD R24, R38.reuse, R28, RZ ;  /* 0x0000001c26187224 */ /* 0x040fe400078e02ff */
[C---:B------:R-:W-:Y:S01]  /*7500*/  IMAD R28, R38.reuse, R32, RZ ;  /* 0x00000020261c7224 */ /* 0x040fe200078e02ff */
[----:B------:R-:W-:Y:S01]  /*7510*/  SHF.R.S32.HI R32, RZ, 0x18, R42 ;  /* 0x00000018ff207819 */ /* 0x000fe2000001142a */
[----:B------:R-:W-:Y:S01]  /*7520*/  IMAD R4, R41, R40, R4 ;  /* 0x0000002829047224 */ /* 0x000fe200078e0204 */
[----:B------:R-:W-:Y:S01]  /*7530*/  SHF.R.S32.HI R3, RZ, 0x18, R33 ;  /* 0x00000018ff037819 */ /* 0x000fe20000011421 */
[----:B------:R-:W-:Y:S01]  /*7540*/  IMAD R6, R38, R10, RZ ;  /* 0x0000000a26067224 */ /* 0x000fe200078e02ff */
[----:B------:R-:W-:Y:S01]  /*7550*/  PRMT R33, R46, 0x8880, RZ ;  /* 0x000088802e217816 */ /* 0x000fe200000000ff */
[-C--:B------:R-:W-:Y:S01]  /*7560*/  IMAD R5, R32, R40.reuse, R5 ;  /* 0x0000002820057224 */ /* 0x080fe200078e0205 */
[----:B------:R-:W-:Y:S01]  /*7570*/  SHF.L.U32 R32, R46, 0x10, RZ ;  /* 0x000000102e207819 */ /* 0x000fe200000006ff */
[C---:B------:R-:W-:Y:S02]  /*7580*/  IMAD R11, R38.reuse, R11, RZ ;  /* 0x0000000b260b7224 */ /* 0x040fe400078e02ff */
[-C--:B------:R-:W-:Y:S02]  /*7590*/  IMAD R6, R3, R40.reuse, R6 ;  /* 0x0000002803067224 */ /* 0x080fe400078e0206 */
[----:B------:R-:W-:Y:S01]  /*75a0*/  IMAD R11, R7, R40, R11 ;  /* 0x00000028070b7224 */ /* 0x000fe200078e020b */
[----:B------:R-:W-:Y:S01]  /*75b0*/  SHF.R.S32.HI R7, RZ, 0x18, R32 ;  /* 0x00000018ff077819 */ /* 0x000fe20000011420 */
[----:B------:R-:W-:Y:S02]  /*75c0*/  IMAD.MOV.U32 R3, RZ, RZ, R33 ;  /* 0x000000ffff037224 */ /* 0x000fe400078e0021 */
[----:B------:R-:W-:Y:S01]  /*75d0*/  IMAD R10, R38, R14, RZ ;  /* 0x0000000e260a7224 */ /* 0x000fe200078e02ff */
[----:B------:R-:W-:Y:S01]  /*75e0*/  I2IP.S8.S32.SAT R11, R11, R6, RZ ;  /* 0x000000060b0b7239 */ /* 0x000fe200000014ff */
[-C--:B------:R-:W-:Y:S01]  /*75f0*/  IMAD R8, R3, R40.reuse, R8 ;  /* 0x0000002803087224 */ /* 0x080fe200078e0208 */
[----:B------:R-:W-:Y:S01]  /*7600*/  SHF.L.U32 R3, R47, 0x10, RZ ;  /* 0x000000102f037819 */ /* 0x000fe200000006ff */
[-C--:B------:R-:W-:Y:S01]  /*7610*/  IMAD R9, R7, R40.reuse, R9 ;  /* 0x0000002807097224 */ /* 0x080fe200078e0209 */
[C---:B------:R-:W-:Y:S01]  /*7620*/  PRMT R7, R47.reuse, 0x8880, RZ ;  /* 0x000088802f077816 */ /* 0x040fe200000000ff */
[----:B------:R-:W-:Y:S01]  /*7630*/  IMAD R10, R0, R40, R10 ;  /* 0x00000028000a7224 */ /* 0x000fe200078e020a */
[----:B------:R-:W-:Y:S01]  /*7640*/  SHF.R.S32.HI R3, RZ, 0x18, R3 ;  /* 0x00000018ff037819 */ /* 0x000fe20000011403 */
[----:B------:R-:W-:Y:S01]  /*7650*/  IMAD R15, R38, R15, RZ ;  /* 0x0000000f260f7224 */ /* 0x000fe200078e02ff */
[----:B------:R-:W-:Y:S01]  /*7660*/  MOV R0, R7 ;  /* 0x0000000700007202 */ /* 0x000fe20000000f00 */
[----:B------:R-:W-:Y:S01]  /*7670*/  IMAD.SHL.U32 R6, R47, 0x100, RZ ;  /* 0x000001002f067824 */ /* 0x000fe200078e00ff */
[----:B------:R-:W-:Y:S01]  /*7680*/  I2IP.S8.S32.SAT R57, R5, R4, R11 ;  /* 0x0000000405397239 */ /* 0x000fe2000000140b */
[-C--:B------:R-:W-:Y:S01]  /*7690*/  IMAD R15, R2, R40.reuse, R15 ;  /* 0x00000028020f7224 */ /* 0x080fe200078e020f */
[----:B------:R-:W-:Y:S01]  /*76a0*/  SHF.R.S32.HI R2, RZ, 0x18, R47 ;  /* 0x00000018ff027819 */ /* 0x000fe2000001142f */
[----:B------:R-:W-:Y:S01]  /*76b0*/  IMAD R12, R0, R40, R12 ;  /* 0x00000028000c7224 */ /* 0x000fe200078e020c */
[----:B------:R-:W-:Y:S01]  /*76c0*/  SHF.R.S32.HI R6, RZ, 0x18, R6 ;  /* 0x00000018ff067819 */ /* 0x000fe20000011406 */
[----:B------:R-:W-:Y:S01]  /*76d0*/  IMAD R14, R38, R18, RZ ;  /* 0x00000012260e7224 */ /* 0x000fe200078e02ff */
[----:B---3--:R-:W-:Y:S01]  /*76e0*/  PRMT R0, R48, 0x8880, RZ ;  /* 0x0000888030007816 */ /* 0x008fe200000000ff */
[-C--:B------:R-:W-:Y:S01]  /*76f0*/  IMAD R13, R3, R40.reuse, R13 ;  /* 0x00000028030d7224 */ /* 0x080fe200078e020d */
[C---:B------:R-:W-:Y:S01]  /*7700*/  SHF.L.U32 R4, R49.reuse, 0x10, RZ ;  /* 0x0000001031047819 */ /* 0x040fe200000006ff */
[----:B------:R-:W-:Y:S01]  /*7710*/  IMAD R19, R38, R19, RZ ;  /* 0x0000001326137224 */ /* 0x000fe200078e02ff */
[C---:B------:R-:W-:Y:S01]  /*7720*/  PRMT R3, R49.reuse, 0x8880, RZ ;  /* 0x0000888031037816 */ /* 0x040fe200000000ff */
[-C--:B------:R-:W-:Y:S01]  /*7730*/  IMAD R14, R6, R40.reuse, R14 ;  /* 0x00000028060e7224 */ /* 0x080fe200078e020e */
[----:B------:R-:W-:Y:S01]  /*7740*/  SHF.L.U32 R5, R49, 0x8, RZ ;  /* 0x0000000831057819 */ /* 0x000fe200000006ff */
[-C--:B------:R-:W-:Y:S01]  /*7750*/  IMAD R19, R2, R40.reuse, R19 ;  /* 0x0000002802137224 */ /* 0x080fe200078e0213 */
[----:B------:R-:W-:Y:S01]  /*7760*/  SHF.L.U32 R2, R48, 0x10, RZ ;  /* 0x0000001030027819 */ /* 0x000fe200000006ff */
[----:B------:R-:W-:Y:S01]  /*7770*/  IMAD R16, R0, R40, R16 ;  /* 0x0000002800107224 */ /* 0x000fe200078e0210 */
[----:B------:R-:W-:Y:S01]  /*7780*/  SHF.R.S32.HI R4, RZ, 0x18, R4 ;  /* 0x00000018ff047819 */ /* 0x000fe20000011404 */
[----:B------:R-:W-:Y:S01]  /*7790*/  IMAD.SHL.U32 R0, R48, 0x100, RZ ;  /* 0x0000010030007824 */ /* 0x000fe200078e00ff */
[----:B------:R-:W-:Y:S01]  /*77a0*/  SHF.R.S32.HI R2, RZ, 0x18, R2 ;  /* 0x00000018ff027819 */ /* 0x000fe20000011402 */
[C---:B------:R-:W-:Y:S01]  /*77b0*/  IMAD R18, R38.reuse, R22, RZ ;  /* 0x0000001626127224 */ /* 0x040fe200078e02ff */
[----:B------:R-:W-:Y:S01]  /*77c0*/  I2IP.S8.S32.SAT R10, R15, R10, RZ ;  /* 0x0000000a0f0a7239 */ /* 0x000fe200000014ff */
[----:B------:R-:W-:Y:S01]  /*77d0*/  IMAD R23, R38, R23, RZ ;  /* 0x0000001726177224 */ /* 0x000fe200078e02ff */
[----:B------:R-:W-:Y:S01]  /*77e0*/  SHF.R.S32.HI R0, RZ, 0x18, R0 ;  /* 0x00000018ff007819 */ /* 0x000fe20000011400 */
[----:B------:R-:W-:Y:S01]  /*77f0*/  IMAD R17, R2, R40, R17 ;  /* 0x0000002802117224 */ /* 0x000fe200078e0211 */
[----:B------:R-:W-:Y:S01]  /*7800*/  SHF.R.S32.HI R2, RZ, 0x18, R48 ;  /* 0x00000018ff027819 */ /* 0x000fe20000011430 */
[----:B------:R-:W-:Y:S01]  /*7810*/  IMAD R22, R38, R26, RZ ;  /* 0x0000001a26167224 */ /* 0x000fe200078e02ff */
[----:B------:R-:W-:Y:S01]  /*7820*/  I2IP.S8.S32.SAT R14, R19, R14, RZ ;  /* 0x0000000e130e7239 */ /* 0x000fe200000014ff */
[-C--:B------:R-:W-:Y:S01]  /*7830*/  IMAD R18, R0, R40.reuse, R18 ;  /* 0x0000002800127224 */ /* 0x080fe200078e0212 */
[----:B------:R-:W-:Y:S01]  /*7840*/  SHF.R.S32.HI R0, RZ, 0x18, R5 ;  /* 0x00000018ff007819 */ /* 0x000fe20000011405 */
[-C--:B------:R-:W-:Y:S01]  /*7850*/  IMAD R23, R2, R40.reuse, R23 ;  /* 0x0000002802177224 */ /* 0x080fe200078e0217 */
[----:B------:R-:W-:Y:S01]  /*7860*/  SHF.R.S32.HI R2, RZ, 0x18, R49 ;  /* 0x00000018ff027819 */ /* 0x000fe20000011431 */
[-C--:B------:R-:W-:Y:S01]  /*7870*/  IMAD R20, R3, R40.reuse, R20 ;  /* 0x0000002803147224 */ /* 0x080fe200078e0214 */
[----:B------:R-:W-:Y:S01]  /*7880*/  SHF.L.U32 R3, R50, 0x8, RZ ;  /* 0x0000000832037819 */ /* 0x000fe200000006ff */
[----:B------:R-:W-:Y:S01]  /*7890*/  IMAD R21, R4, R40, R21 ;  /* 0x0000002804157224 */ /* 0x000fe200078e0215 */
[----:B------:R-:W-:Y:S01]  /*78a0*/  SHF.R.S32.HI R5, RZ, 0x18, R51 ;  /* 0x00000018ff057819 */ /* 0x000fe20000011433 */
[----:B------:R-:W-:Y:S01]  /*78b0*/  IMAD R27, R38, R27, RZ ;  /* 0x0000001b261b7224 */ /* 0x000fe200078e02ff */
[----:B------:R-:W-:Y:S01]  /*78c0*/  SHF.R.S32.HI R3, RZ, 0x18, R3 ;  /* 0x00000018ff037819 */ /* 0x000fe20000011403 */
[----:B------:R-:W-:Y:S01]  /*78d0*/  IMAD.U32 R4, R50, 0x10000, RZ ;  /* 0x0001000032047824 */ /* 0x000fe200078e00ff */
[----:B------:R-:W-:Y:S01]  /*78e0*/  I2IP.S8.S32.SAT R18, R23, R18, RZ ;  /* 0x0000001217127239 */ /* 0x000fe200000014ff */
[-C--:B------:R-:W-:Y:S01]  /*78f0*/  IMAD R22, R0, R40.reuse, R22 ;  /* 0x0000002800167224 */ /* 0x080fe200078e0216 */
[----:B------:R-:W-:Y:S01]  /*7900*/  PRMT R0, R50, 0x8880, RZ ;  /* 0x0000888032007816 */ /* 0x000fe200000000ff */
[----:B------:R-:W-:Y:S01]  /*7910*/  IMAD R27, R2, R40, R27 ;  /* 0x00000028021b7224 */ /* 0x000fe200078e021b */
[----:B------:R-:W-:Y:S01]  /*7920*/  SHF.R.S32.HI R2, RZ, 0x18, R4 ;  /* 0x00000018ff027819 */ /* 0x000fe20000011404 */
[----:B------:R-:W-:Y:S01]  /*7930*/  IMAD R26, R38, R30, RZ ;  /* 0x0000001e261a7224 */ /* 0x000fe200078e02ff */
[----:B------:R-:W-:Y:S01]  /*7940*/  I2IP.S8.S32.SAT R58, R9, R8, R10 ;  /* 0x00000008093a7239 */ /* 0x000fe2000000140a */
[-C--:B------:R-:W-:Y:S01]  /*7950*/  IMAD R24, R0, R40.reuse, R24 ;  /* 0x0000002800187224 */ /* 0x080fe200078e0218 */
[----:B------:R-:W-:Y:S01]  /*7960*/  SHF.R.S32.HI R0, RZ, 0x18, R50 ;  /* 0x00000018ff007819 */ /* 0x000fe20000011432 */
[-C--:B------:R-:W-:Y:S01]  /*7970*/  IMAD R25, R2, R40.reuse, R25 ;  /* 0x0000002802197224 */ /* 0x080fe200078e0219 */
[----:B------:R-:W-:Y:S01]  /*7980*/  PRMT R2, R51, 0x8880, RZ ;  /* 0x0000888033027816 */ /* 0x000fe200000000ff */
[----:B------:R-:W-:Y:S01]  /*7990*/  IMAD R26, R3, R40, R26 ;  /* 0x00000028031a7224 */ /* 0x000fe200078e021a */
[----:B------:R-:W-:Y:S01]  /*79a0*/  SHF.L.U32 R3, R51, 0x10, RZ ;  /* 0x0000001033037819 */ /* 0x000fe200000006ff */
[----:B------:R-:W-:Y:S01]  /*79b0*/  IMAD R31, R38, R31, RZ ;  /* 0x0000001f261f7224 */ /* 0x000fe200078e02ff */
[----:B------:R-:W-:Y:S01]  /*79c0*/  I2IP.S8.S32.SAT R59, R13, R12, R14 ;  /* 0x0000000c0d3b7239 */ /* 0x000fe2000000140e */
[----:B------:R-:W-:Y:S01]  /*79d0*/  IMAD.SHL.U32 R4, R51, 0x100, RZ ;  /* 0x0000010033047824 */ /* 0x000fe200078e00ff */
[----:B------:R-:W-:Y:S01]  /*79e0*/  SHF.R.S32.HI R3, RZ, 0x18, R3 ;  /* 0x00000018ff037819 */ /* 0x000fe20000011403 */
[----:B------:R-:W-:Y:S01]  /*79f0*/  IMAD R31, R0, R40, R31 ;  /* 0x00000028001f7224 */ /* 0x000fe200078e021f */
[----:B------:R-:W-:Y:S01]  /*7a00*/  I2IP.S8.S32.SAT R16, R17, R16, R18 ;  /* 0x0000001011107239 */ /* 0x000fe20000001412 */
[----:B------:R1:W-:Y:S01]  /*7a10*/  STS.128 [R74+UR43+0x4300], R56 ;  /* 0x004300384a007988 */ /* 0x0003e20008000c2b */
[----:B------:R-:W-:Y:S01]  /*7a20*/  SHF.R.S32.HI R4, RZ, 0x18, R4 ;  /* 0x00000018ff047819 */ /* 0x000fe20000011404 */
[----:B------:R-:W-:Y:S01]  /*7a30*/  IMAD R28, R2, R40, R28 ;  /* 0x00000028021c7224 */ /* 0x000fe200078e021c */
[----:B------:R-:W-:Y:S01]  /*7a40*/  I2IP.S8.S32.SAT R22, R27, R22, RZ ;  /* 0x000000161b167239 */ /* 0x000fe200000014ff */
[C---:B------:R-:W-:Y:S01]  /*7a50*/  IMAD R30, R38.reuse, R34, RZ ;  /* 0x00000022261e7224 */ /* 0x040fe200078e02ff */
[----:B------:R-:W-:Y:S01]  /*7a60*/  I2IP.S8.S32.SAT R18, R31, R26, RZ ;  /* 0x0000001a1f127239 */ /* 0x000fe200000014ff */
[----:B------:R-:W-:Y:S01]  /*7a70*/  IMAD R29, R3, R40, R29 ;  /* 0x00000028031d7224 */ /* 0x000fe200078e021d */
[----:B------:R-:W-:Y:S01]  /*7a80*/  I2IP.S8.S32.SAT R17, R21, R20, R22 ;  /* 0x0000001415117239 */ /* 0x000fe20000001416 */
[----:B------:R-:W-:Y:S01]  /*7a90*/  IMAD R35, R38, R35, RZ ;  /* 0x0000002326237224 */ /* 0x000fe200078e02ff */
[----:B------:R-:W-:Y:S01]  /*7aa0*/  I2IP.S8.S32.SAT R18, R25, R24, R18 ;  /* 0x0000001819127239 */ /* 0x000fe20000001412 */
[-C--:B------:R-:W-:Y:S01]  /*7ab0*/  IMAD R30, R4, R40.reuse, R30 ;  /* 0x00000028041e7224 */ /* 0x080fe200078e021e */
[----:B------:R-:W-:Y:S01]  /*7ac0*/  LEA R0, R83, UR43, 0x3 ;  /* 0x0000002b53007c11 */ /* 0x000fe2000f8e18ff */
[----:B------:R-:W-:Y:S01]  /*7ad0*/  IMAD R35, R5, R40, R35 ;  /* 0x0000002805237224 */ /* 0x000fe200078e0223 */
[----:B------:R-:W-:Y:S04]  /*7ae0*/  @P6 SHF.L.U32 R2, R82, 0x1f, RZ ;  /* 0x0000001f52026819 */ /* 0x000fe800000006ff */
[----:B------:R-:W-:Y:S04]  /*7af0*/  I2IP.S8.S32.SAT R19, R35, R30, RZ ;  /* 0x0000001e23137239 */ /* 0x000fe800000014ff */
[----:B------:R-:W-:Y:S05]  /*7b00*/  I2IP.S8.S32.SAT R19, R29, R28, R19 ;  /* 0x0000001c1d137239 */ /* 0x000fea0000001413 */
[----:B------:R1:W-:Y:S01]  /*7b10*/  STS.128 [R88+0x4300], R16 ;  /* 0x0043001058007388 */ /* 0x0003e20000000c00 */
[----:B------:R-:W-:Y:S01]  /*7b20*/  @!PT LDS RZ, [RZ] ;  /* 0x00000000fffff984 */ /* 0x000fe20000000800 */
[----:B------:R-:W-:Y:S01]  /*7b30*/  @!PT LDS RZ, [RZ] ;  /* 0x00000000fffff984 */ /* 0x000fe20000000800 */
[----:B------:R-:W-:Y:S01]  /*7b40*/  @!PT LDS RZ, [RZ] ;  /* 0x00000000fffff984 */ /* 0x000fe20000000800 */
[----:B------:R-:W-:Y:S01]  /*7b50*/  @!PT LDS RZ, [RZ] ;  /* 0x00000000fffff984 */ /* 0x000fe20000000800 */
[----:B------:R2:W-:Y:S07]  /*7b60*/  MEMBAR.ALL.CTA ;  /* 0x0000000000007992 */ /* 0x0005ee0000008000 */
[----:B--2---:R-:W2:Y:S02]  /*7b70*/  FENCE.VIEW.ASYNC.S ;  /* 0x00000000000073c6 */ /* 0x004ea40000000000 */
[----:B--2---:R-:W-:Y:S06]  /*7b80*/  BAR.SYNC.DEFER_BLOCKING 0x1, 0x80 ;  /* 0x0042000000007b1d */ /* 0x004fec0000010000 */
[----:B------:R-:W-:Y:S05]  /*7b90*/  @P0 BRA `(.L_x_130) ;  /* 0x00000000003c0947 */ /* 0x000fea0003800000 */
[----:B------:R-:W2:Y:S01]  /*7ba0*/  LDCU.64 UR6, c[0x0][0x348] ;  /* 0x00006900ff0677ac */ /* 0x000ea20008000a00 */
[----:B------:R-:W-:Y:S01]  /*7bb0*/  UIADD3 UR4, UPT, UPT, UR43, 0x4300, URZ ;  /* 0x000043002b047890 */ /* 0x000fe2000fffe0ff */
[----:B------:R-:W-:Y:S01]  /*7bc0*/  UMOV UR51, UR36 ;  /* 0x0000002400337c82 */ /* 0x000fe20008000000 */
[----:B------:R-:W-:Y:S02]  /*7bd0*/  UIADD3 UR9, UPT, UPT, UR49, 0x80, URZ ;  /* 0x0000008031097890 */ /* 0x000fe4000fffe0ff */
[----:B------:R-:W-:Y:S02]  /*7be0*/  UIADD3 UR8, UPT, UPT, UR43, 0x4b00, URZ ;  /* 0x00004b002b087890 */ /* 0x000fe4000fffe0ff */
[----:B------:R-:W-:Y:S01]  /*7bf0*/  MOV R86, UR4 ;  /* 0x0000000400567c02 */ /* 0x000fe20008000f00 */
[----:B------:R-:W-:Y:S01]  /*7c00*/  UMOV UR10, UR50 ;  /* 0x00000032000a7c82 */ /* 0x000fe20008000000 */
[----:B------:R-:W-:Y:S02]  /*7c10*/  UMOV UR11, UR36 ;  /* 0x00000024000b7c82 */ /* 0x000fe40008000000 */
[----:B------:R-:W-:Y:S01]  /*7c20*/  R2UR UR48, R86 ;  /* 0x00000000563072ca */ /* 0x000fe200000e0000 */
[----:B--2---:R-:W-:Y:S04]  /*7c30*/  UIADD3 UR4, UP0, UPT, UR6, 0x680, URZ ;  /* 0x0000068006047890 */ /* 0x004fe8000ff1e0ff */
[----:B------:R-:W-:Y:S09]  /*7c40*/  UIADD3.X UR5, UPT, UPT, URZ, UR7, URZ, UP0, !UPT ;  /* 0x00000007ff057290 */ /* 0x000ff200087fe4ff */
[----:B------:R2:W-:Y:S01]  /*7c50*/  UTMASTG.3D [UR48], [UR4] ;  /* 0x00000030040073b5 */ /* 0x0005e20008010000 */
[----:B------:R2:W-:Y:S01]  /*7c60*/  UTMASTG.3D [UR8], [UR4] ;  /* 0x00000008040073b5 */ /* 0x0005e20008010000 */
[----:B------:R0:W-:Y:S01]  /*7c70*/  UTMACMDFLUSH ;  /* 0x00000000000079b7 */ /* 0x0001e20000000000 */
[----:B--2---:R-:W-:Y:S04]  /*7c80*/  DEPBAR.LE SB0, 0x1 ;  /* 0x000080400000791a */ /* 0x004fe80000000000 */
.L_x_130:
[----:B------:R-:W-:Y:S05]  /*7c90*/  BSYNC.RECONVERGENT B0 ;  /* 0x0000000000007941 */ /* 0x000fea0003800200 */
.L_x_129:
[----:B------:R-:W-:Y:S06]  /*7ca0*/  BAR.SYNC.DEFER_BLOCKING 0x1, 0x80 ;  /* 0x0042000000007b1d */ /* 0x000fec0000010000 */
[----:B------:R-:W2:Y:S01]  /*7cb0*/  @P6 SYNCS.PHASECHK.TRANS64.TRYWAIT P0, [R0+URZ+0x100], R2 ;  /* 0x00010002000065a7 */ /* 0x000ea200080011ff */
[----:B------:R-:W-:Y:S01]  /*7cc0*/  BSSY B1, `(.L_x_131) ;  /* 0x000001f000017945 */ /* 0x000fe20003800000 */
[----:B--2---:R-:W-:Y:S03]  /*7cd0*/  @P6 SEL R52, RZ, 0x1, !P0 ;  /* 0x00000001ff346807 */ /* 0x004fe60004000000 */
[----:B------:R-:W-:Y:S05]  /*7ce0*/  @!P6 BRA `(.L_x_132) ;  /* 0x000000000070e947 */ /* 0x000fea0003800000 */
[----:B------:R-:W-:Y:S01]  /*7cf0*/  ISETP.NE.AND P1, PT, R53, RZ, PT ;  /* 0x000000ff3500720c */ /* 0x000fe20003f25270 */
[----:B------:R-:W-:Y:S01]  /*7d00*/  BSSY B0, `(.L_x_133) ;  /* 0x0000008000007945 */ /* 0x000fe20003800000 */
[----:B------:R-:W-:Y:S11]  /*7d10*/  ISETP.NE.AND P0, PT, R52, RZ, PT ;  /* 0x000000ff3400720c */ /* 0x000ff60003f05270 */
[----:B------:R-:W-:Y:S04]  /*7d20*/  @P1 IMAD R4, R83, 0x1000, R55 ;  /* 0x0000100053041824 */ /* 0x000fe800078e0237 */
[----:B------:R-:W-:Y:S01]  /*7d30*/  @P1 IMAD.IADD R3, R54, 0x1, R4 ;  /* 0x0000000136031824 */ /* 0x000fe200078e0204 */
[----:B------:R-:W-:Y:S06]  /*7d40*/  @P0 BRA `(.L_x_134) ;  /* 0x00000000000c0947 */ /* 0x000fec0003800000 */
[----:B------:R-:W-:Y:S04]  /*7d50*/  SHF.L.U32 R2, R82, 0x1f, RZ ;  /* 0x0000001f52027819 */ /* 0x000fe800000006ff */
[----:B------:R-:W2:Y:S02]  /*7d60*/  SYNCS.PHASECHK.TRANS64.TRYWAIT P0, [R0+URZ+0x100], R2 ;  /* 0x00010002000075a7 */ /* 0x000ea400080011ff */
[----:B--2---:R-:W-:Y:S05]  /*7d70*/  @!P0 BRA `(.L_x_135) ;  /* 0x0000003800808947 */ /* 0x004fea0003800000 */
.L_x_134:
[----:B------:R-:W-:Y:S05]  /*7d80*/  BSYNC B0 ;  /* 0x0000000000007941 */ /* 0x000fea0003800000 */
.L_x_133:
[----:B------:R-:W-:Y:S01]  /*7d90*/  ISETP.NE.AND P0, PT, R53, RZ, PT ;  /* 0x000000ff3500720c */ /* 0x000fe20003f05270 */
[----:B--2---:R-:W-:Y:S02]  /*7da0*/  VIADD R2, R0, 0x120 ;  /* 0x0000012000027836 */ /* 0x004fe40000000000 */
[----:B------:R-:W-:Y:S02]  /*7db0*/  IMAD.U32 R0, RZ, RZ, UR46 ;  /* 0x0000002eff007e24 */ /* 0x000fe4000f8e00ff */
[----:B------:R-:W-:Y:S03]  /*7dc0*/  VIADD R83, R83, 0x1 ;  /* 0x0000000153537836 */ /* 0x000fe60000000000 */
[----:B------:R-:W-:Y:S05]  /*7dd0*/  PRMT R0, R0, 0x654, R2 ;  /* 0x0000065400007816 */ /* 0x000fea0000000002 */
[----:B------:R2:W3:Y:S04]  /*7de0*/  @P0 LDS.128 R44, [R4+0x300] ;  /* 0x00030000042c0984 */ /* 0x0004e80000000c00 */
[----:B------:R2:W4:Y:S01]  /*7df0*/  @P0 LDS.128 R48, [R3+0x300] ;  /* 0x0003000003300984 */ /* 0x0005220000000c00 */
[C---:B------:R-:W-:Y:S01]  /*7e00*/  ISETP.NE.AND P0, PT, R83.reuse, 0x4, PT ;  /* 0x000000045300780c */ /* 0x040fe20003f05270 */
[----:B------:R-:W-:Y:S01]  /*7e10*/  @!PT LDS RZ, [RZ] ;  /* 0x00000000fffff984 */ /* 0x000fe20000000800 */
[----:B------:R-:W-:Y:S01]  /*7e20*/  @!PT LDS RZ, [RZ] ;  /* 0x00000000fffff984 */ /* 0x000fe20000000800 */
[----:B------:R-:W-:Y:S01]  /*7e30*/  @!PT LDS RZ, [RZ] ;  /* 0x00000000fffff984 */ /* 0x000fe20000000800 */
[----:B------:R-:W-:Y:S01]  /*7e40*/  @!PT LDS RZ, [RZ] ;  /* 0x00000000fffff984 */ /* 0x000fe20000000800 */
[----:B------:R5:W-:Y:S06]  /*7e50*/  MEMBAR.ALL.CTA ;  /* 0x0000000000007992 */ /* 0x000bec0000008000 */
[----:B-----5:R-:W5:Y:S01]  /*7e60*/  FENCE.VIEW.ASYNC.S ;  /* 0x00000000000073c6 */ /* 0x020f620000000000 */
[----:B------:R-:W-:Y:S01]  /*7e70*/  SEL R83, R83, RZ, P0 ;  /* 0x000000ff53537207 */ /* 0x000fe20000000000 */
[----:B-----5:R5:W-:Y:S02]  /*7e80*/  SYNCS.ARRIVE.TRANS64.RED.A1T0 RZ, [R0+URZ], RZ ;  /* 0x000000ff00ff79a7 */ /* 0x020be400081004ff */
[----:B-----5:R-:W-:Y:S04]  /*7e90*/  SEL R0, RZ, 0x1, P0 ;  /* 0x00000001ff007807 */ /* 0x020fe80000000000 */
[----:B--23--:R-:W-:Y:S02]  /*7ea0*/  LOP3.LUT R82, R82, R0, RZ, 0x3c, !PT ;  /* 0x0000000052527212 */ /* 0x00cfe400078e3cff */
.L_x_132:
[----:B------:R-:W-:Y:S05]  /*7eb0*/  BSYNC B1 ;  /* 0x0000000000017941 */ /* 0x000fea0003800000 */
.L_x_131:
[----:B------:R-:W-:Y:S05]  /*7ec0*/  VIADD R0, R39, 0x20 ;  /* 0x0000002027007836 */ /* 0x000fea0000000000 */
[----:B------:R-:W-:Y:S04]  /*7ed0*/  SHF.R.U32.HI R0, RZ, 0x15, R0 ;  /* 0x00000015ff007819 */ /* 0x000fe80000011600 */
[----:B------:R-:W-:Y:S11]  /*7ee0*/  LOP3.LUT P0, RZ, R0, 0x3, R77, 0x48, !PT ;  /* 0x0000000300ff7812 */ /* 0x000ff6000780484d */
[----:B------:R-:W-:Y:S02]  /*7ef0*/  @!UPT UIADD3 URZ, UPT, UPT, URZ, URZ, URZ ;  /* 0x000000fffffff290 */ /* 0x000fe4000fffe0ff */
[----:B------:R-:W-:Y:S05]  /*7f00*/  @!P0 BRA `(.L_x_136) ;  /* 0x0000000000408947 */ /* 0x000fea0003800000 */
[----:B------:R-:W2:Y:S01]  /*7f10*/  LDCU.64 UR8, c[0x4][0x78] ;  /* 0x01000f00ff0877ac */ /* 0x000ea20008000a00 */
[----:B------:R-:W-:Y:S01]  /*7f20*/  MOV R3, 0x0 ;  /* 0x0000000000037802 */ /* 0x000fe20000000f00 */
[----:B------:R-:W-:Y:S02]  /*7f30*/  HFMA2 R12, -RZ, RZ, 0, 5.9604644775390625e-08 ;  /* 0x00000001ff0c7431 */ /* 0x000fe400000001ff */
[----:B------:R-:W-:Y:S02]  /*7f40*/  IMAD.MOV.U32 R8, RZ, RZ, 0x192 ;  /* 0x00000192ff087424 */ /* 0x000fe400078e00ff */
[----:B------:R-:W-:Y:S01]  /*7f50*/  IMAD.MOV.U32 R13, RZ, RZ, RZ ;  /* 0x000000ffff0d7224 */ /* 0x000fe200078e00ff */
[----:B------:R-:W3:Y:S01]  /*7f60*/  LDCU.64 UR6, c[0x4][0x80] ;  /* 0x01001000ff0677ac */ /* 0x000ee20008000a00 */
[----:B------:R-:W1:Y:S01]  /*7f70*/  LDC.64 R2, c[0x4][R3] ;  /* 0x0100000003027b82 */ /* 0x000e620000000a00 */
[----:B------:R-:W5:Y:S01]  /*7f80*/  LDCU.64 UR4, c[0x4][0x18] ;  /* 0x01000300ff0477ac */ /* 0x000f620008000a00 */
[----:B--2---:R-:W-:Y:S01]  /*7f90*/  MOV R5, UR9 ;  /* 0x0000000900057c02 */ /* 0x004fe20008000f00 */
[----:B------:R-:W-:Y:S01]  /*7fa0*/  IMAD.U32 R4, RZ, RZ, UR8 ;  /* 0x00000008ff047e24 */ /* 0x000fe2000f8e00ff */
[----:B---3--:R-:W-:Y:S01]  /*7fb0*/  MOV R7, UR7 ;  /* 0x0000000700077c02 */ /* 0x008fe20008000f00 */
[----:B------:R-:W-:Y:S01]  /*7fc0*/  IMAD.U32 R6, RZ, RZ, UR6 ;  /* 0x00000006ff067e24 */ /* 0x000fe2000f8e00ff */
[----:B-----5:R-:W-:Y:S01]  /*7fd0*/  MOV R11, UR5 ;  /* 0x00000005000b7c02 */ /* 0x020fe20008000f00 */
[----:B------:R-:W-:Y:S02]  /*7fe0*/  IMAD.U32 R10, RZ, RZ, UR4 ;  /* 0x00000004ff0a7e24 */ /* 0x000fe4000f8e00ff */
[----:B------:R-:W-:Y:S07]  /*7ff0*/  LEPC R20, `(.L_x_136) ;  /* 0x000000001014794e */ /* 0x000fee0000000000 */
[----:B-1--4-:R-:W-:Y:S05]  /*8000*/  CALL.ABS.NOINC R2 ;  /* 0x0000000002007343 */ /* 0x012fea0003c00000 */
.L_x_136:
[C---:B------:R-:W-:Y:S01]  /*8010*/  SHF.L.U32 R2, R44.reuse, 0x10, RZ ;  /* 0x000000102c027819 */ /* 0x040fe200000006ff */
[----:B------:R-:W-:Y:S05]  /*8020*/  WARPSYNC.ALL ;  /* 0x0000000000007948 */ /* 0x000fea0003800000 */
[----:B------:R-:W-:Y:S01]  /*8030*/  R2UR UR4, R39 ;  /* 0x00000000270472ca */ /* 0x000fe200000e0000 */
[----:B------:R-:W-:Y:S01]  /*8040*/  BSSY.RECONVERGENT B0, `(.L_x_137) ;  /* 0x000009e000007945 */ /* 0x000fe20003800200 */
[C---:B------:R-:W-:Y:S02]  /*8050*/  PRMT R3, R44.reuse, 0x8880, RZ ;  /* 0x000088802c037816 */ /* 0x040fe400000000ff */
[----:B------:R-:W-:Y:S02]  /*8060*/  SHF.L.U32 R41, R44, 0x8, RZ ;  /* 0x000000082c297819 */ /* 0x000fe400000006ff */
[C---:B------:R-:W-:Y:S02]  /*8070*/  SHF.L.U32 R42, R45.reuse, 0x10, RZ ;  /* 0x000000102d2a7819 */ /* 0x040fe400000006ff */
[----:B------:R-:W-:Y:S02]  /*8080*/  SHF.L.U32 R43, R45, 0x8, RZ ;  /* 0x000000082d2b7819 */ /* 0x000fe400000006ff */
[----:B------:R-:W-:Y:S02]  /*8090*/  SHF.R.S32.HI R42, RZ, 0x18, R42 ;  /* 0x00000018ff2a7819 */ /* 0x000fe4000001142a */
[----:B------:R-:W-:Y:S01]  /*80a0*/  SHF.R.S32.HI R43, RZ, 0x18, R43 ;  /* 0x00000018ff2b7819 */ /* 0x000fe2000001142b */
[----:B-1----:R-:W1:Y:S01]  /*80b0*/  LDTM.x32 R4, tmem[UR4+0x20] ;  /* 0x00002004000479ee */ /* 0x002e6200082c0000 */
[----:B------:R-:W-:Y:S02]  /*80c0*/  ISETP.NE.AND P0, PT, R87, RZ, PT ;  /* 0x000000ff5700720c */ /* 0x000fe40003f05270 */
[----:B------:R-:W-:Y:S01]  /*80d0*/  ISETP.NE.AND P6, PT, R60, RZ, PT ;  /* 0x000000ff3c00720c */ /* 0x000fe20003fc5270 */
        /* <DEDUP_REMOVED lines=9> */
[----:B------:R-:W-:Y:S02]  /*8170*/  IMAD R7, R38, R7, RZ ;  /* 0x0000000726077224 */ /* 0x000fe400078e02ff */
[-C--:B------:R-:W-:Y:S02]  /*8180*/  IMAD R3, R5, R40.reuse, R3 ;  /* 0x0000002805037224 */ /* 0x080fe400078e0203 */
[----:B------:R-:W-:Y:S02]  /*8190*/  IMAD R7, R4, R40, R7 ;  /* 0x0000002804077224 */ /* 0x000fe400078e0207 */
[C---:B------:R-:W-:Y:S02]  /*81a0*/  IMAD R4, R38.reuse, R8, RZ ;  /* 0x0000000826047224 */ /* 0x040fe400078e02ff */
[C---:B------:R-:W-:Y:S01]  /*81b0*/  IMAD R8, R38.reuse, R12, RZ ;  /* 0x0000000c26087224 */ /* 0x040fe200078e02ff */
[----:B------:R-:W-:Y:S01]  /*81c0*/  I2IP.S8.S32.SAT R56, R7, R3, RZ ;  /* 0x0000000307387239 */ /* 0x000fe200000014ff */
[----:B------:R-:W-:Y:S01]  /*81d0*/  IMAD R5, R38, R9, RZ ;  /* 0x0000000926057224 */ /* 0x000fe200078e02ff */
[----:B------:R-:W-:Y:S01]  /*81e0*/  PRMT R7, R46, 0x8880, RZ ;  /* 0x000088802e077816 */ /* 0x000fe200000000ff */
[----:B------:R-:W-:Y:S01]  /*81f0*/  IMAD R12, R38, R16, RZ ;  /* 0x00000010260c7224 */ /* 0x000fe200078e02ff */
[----:B------:R-:W-:Y:S01]  /*8200*/  I2IP.S8.S32.SAT R56, R2, R0, R56 ;  /* 0x0000000002387239 */ /* 0x000fe20000001438 */
[C---:B------:R-:W-:Y:S01]  /*8210*/  IMAD R9, R38.reuse, R13, RZ ;  /* 0x0000000d26097224 */ /* 0x040fe200078e02ff */
[----:B------:R-:W-:Y:S01]  /*8220*/  SHF.R.S32.HI R3, RZ, 0x18, R45 ;  /* 0x00000018ff037819 */ /* 0x000fe2000001142d */
[----:B------:R-:W-:Y:S01]  /*8230*/  IMAD R16, R38, R20, RZ ;  /* 0x0000001426107224 */ /* 0x000fe200078e02ff */
[----:B----4-:R-:W-:Y:S01]  /*8240*/  SHF.L.U32 R0, R48, 0x10, RZ ;  /* 0x0000001030007819 */ /* 0x010fe200000006ff */
[----:B------:R-:W-:Y:S01]  /*8250*/  IMAD R13, R38, R17, RZ ;  /* 0x00000011260d7224 */ /* 0x000fe200078e02ff */
[----:B------:R-:W-:Y:S01]  /*8260*/  SHF.L.U32 R2, R48, 0x8, RZ ;  /* 0x0000000830027819 */ /* 0x000fe200000006ff */
[C---:B------:R-:W-:Y:S01]  /*8270*/  IMAD R20, R38.reuse, R24, RZ ;  /* 0x0000001826147224 */ /* 0x040fe200078e02ff */
[----:B------:R-:W-:Y:S01]  /*8280*/  SHF.R.S32.HI R0, RZ, 0x18, R0 ;  /* 0x00000018ff007819 */ /* 0x000fe20000011400 */
[C---:B------:R-:W-:Y:S01]  /*8290*/  IMAD R17, R38.reuse, R21, RZ ;  /* 0x0000001526117224 */ /* 0x040fe200078e02ff */
[----:B------:R-:W-:Y:S01]  /*82a0*/  SHF.R.S32.HI R2, RZ, 0x18, R2 ;  /* 0x00000018ff027819 */ /* 0x000fe20000011402 */
[C---:B------:R-:W-:Y:S02]  /*82b0*/  IMAD R24, R38.reuse, R28, RZ ;  /* 0x0000001c26187224 */ /* 0x040fe400078e02ff */
[C---:B------:R-:W-:Y:S02]  /*82c0*/  IMAD R6, R38.reuse, R10, RZ ;  /* 0x0000000a26067224 */ /* 0x040fe400078e02ff */
[C---:B------:R-:W-:Y:S02]  /*82d0*/  IMAD R21, R38.reuse, R25, RZ ;  /* 0x0000001926157224 */ /* 0x040fe400078e02ff */
[----:B------:R-:W-:Y:S01]  /*82e0*/  IMAD R28, R38, R32, RZ ;  /* 0x00000020261c7224 */ /* 0x000fe200078e02ff */
[----:B------:R-:W-:Y:S01]  /*82f0*/  SHF.L.U32 R32, R46, 0x10, RZ ;  /* 0x000000102e207819 */ /* 0x000fe200000006ff */
[-C--:B------:R-:W-:Y:S02]  /*8300*/  IMAD R4, R41, R40.reuse, R4 ;  /* 0x0000002829047224 */ /* 0x080fe400078e0204 */
[----:B------:R-:W-:Y:S01]  /*8310*/  IMAD R25, R38, R29, RZ ;  /* 0x0000001d26197224 */ /* 0x000fe200078e02ff */
[----:B------:R-:W-:Y:S01]  /*8320*/  SHF.R.S32.HI R32, RZ, 0x18, R32 ;  /* 0x00000018ff207819 */ /* 0x000fe20000011420 */
[----:B------:R-:W-:Y:S02]  /*8330*/  IMAD R5, R42, R40, R5 ;  /* 0x000000282a057224 */ /* 0x000fe400078e0205 */
[----:B------:R-:W-:Y:S01]  /*8340*/  IMAD R29, R38, R33, RZ ;  /* 0x00000021261d7224 */ /* 0x000fe200078e02ff */
[----:B------:R-:W-:Y:S01]  /*8350*/  SHF.L.U32 R33, R46, 0x8, RZ ;  /* 0x000000082e217819 */ /* 0x000fe200000006ff */
[C---:B------:R-:W-:Y:S02]  /*8360*/  IMAD R11, R38.reuse, R11, RZ ;  /* 0x0000000b260b7224 */ /* 0x040fe400078e02ff */
[C---:B------:R-:W-:Y:S01]  /*8370*/  IMAD R10, R38.reuse, R14, RZ ;  /* 0x0000000e260a7224 */ /* 0x040fe200078e02ff */
[----:B------:R-:W-:Y:S01]  /*8380*/  SHF.R.S32.HI R33, RZ, 0x18, R33 ;  /* 0x00000018ff217819 */ /* 0x000fe20000011421 */
[----:B------:R-:W-:Y:S02]  /*8390*/  IMAD R6, R43, R40, R6 ;  /* 0x000000282b067224 */ /* 0x000fe400078e0206 */
[C---:B------:R-:W-:Y:S02]  /*83a0*/  IMAD R14, R38.reuse, R18, RZ ;  /* 0x00000012260e7224 */ /* 0x040fe400078e02ff */
[C---:B------:R-:W-:Y:S02]  /*83b0*/  IMAD R18, R38.reuse, R22, RZ ;  /* 0x0000001626127224 */ /* 0x040fe400078e02ff */
[----:B------:R-:W-:Y:S01]  /*83c0*/  IMAD R11, R3, R40, R11 ;  /* 0x00000028030b7224 */ /* 0x000fe200078e020b */
[----:B------:R-:W-:Y:S01]  /*83d0*/  PRMT R3, R47, 0x8880, RZ ;  /* 0x000088802f037816 */ /* 0x000fe200000000ff */
[C---:B------:R-:W-:Y:S02]  /*83e0*/  IMAD R22, R38.reuse, R26, RZ ;  /* 0x0000001a26167224 */ /* 0x040fe400078e02ff */
[C---:B------:R-:W-:Y:S01]  /*83f0*/  IMAD R26, R38.reuse, R30, RZ ;  /* 0x0000001e261a7224 */ /* 0x040fe200078e02ff */
[----:B------:R-:W-:Y:S01]  /*8400*/  I2IP.S8.S32.SAT R11, R11, R6, RZ ;  /* 0x000000060b0b7239 */ /* 0x000fe200000014ff */
[----:B------:R-:W-:Y:S01]  /*8410*/  IMAD R8, R7, R40, R8 ;  /* 0x0000002807087224 */ /* 0x000fe200078e0208 */
[----:B------:R-:W-:Y:S01]  /*8420*/  SHF.L.U32 R6, R47, 0x10, RZ ;  /* 0x000000102f067819 */ /* 0x000fe200000006ff */
[----:B------:R-:W-:Y:S01]  /*8430*/  IMAD R30, R38, R34, RZ ;  /* 0x00000022261e7224 */ /* 0x000fe200078e02ff */
[----:B------:R-:W-:Y:S01]  /*8440*/  SHF.R.S32.HI R34, RZ, 0x18, R46 ;  /* 0x00000018ff227819 */ /* 0x000fe2000001142e */
[----:B------:R-:W-:Y:S01]  /*8450*/  IMAD R9, R32, R40, R9 ;  /* 0x0000002820097224 */ /* 0x000fe200078e0209 */
[----:B------:R-:W-:Y:S01]  /*8460*/  SHF.R.S32.HI R6, RZ, 0x18, R6 ;  /* 0x00000018ff067819 */ /* 0x000fe20000011406 */
[----:B------:R-:W-:Y:S01]  /*8470*/  IMAD R15, R38, R15, RZ ;  /* 0x0000000f260f7224 */ /* 0x000fe200078e02ff */
[----:B------:R-:W-:Y:S01]  /*8480*/  I2IP.S8.S32.SAT R57, R5, R4, R11 ;  /* 0x0000000405397239 */ /* 0x000fe2000000140b */
[-C--:B------:R-:W-:Y:S01]  /*8490*/  IMAD R10, R33, R40.reuse, R10 ;  /* 0x00000028210a7224 */ /* 0x080fe200078e020a */
[----:B------:R-:W-:Y:S01]  /*84a0*/  SHF.L.U32 R5, R49, 0x10, RZ ;  /* 0x0000001031057819 */ /* 0x000fe200000006ff */
[----:B------:R-:W-:Y:S01]  /*84b0*/  IMAD.SHL.U32 R7, R47, 0x100, RZ ;  /* 0x000001002f077824 */ /* 0x000fe200078e00ff */
[----:B------:R-:W-:Y:S01]  /*84c0*/  PRMT R4, R49, 0x8880, RZ ;  /* 0x0000888031047816 */ /* 0x000fe200000000ff */
[-C--:B------:R-:W-:Y:S01]  /*84d0*/  IMAD R15, R34, R40.reuse, R15 ;  /* 0x00000028220f7224 */ /* 0x080fe200078e020f */
[----:B------:R-:W-:Y:S01]  /*84e0*/  SHF.R.S32.HI R5, RZ, 0x18, R5 ;  /* 0x00000018ff057819 */ /* 0x000fe20000011405 */
[-C--:B------:R-:W-:Y:S01]  /*84f0*/  IMAD R12, R3, R40.reuse, R12 ;  /* 0x00000028030c7224 */ /* 0x080fe200078e020c */
[----:B------:R-:W-:Y:S01]  /*8500*/  SHF.R.S32.HI R7, RZ, 0x18, R7 ;  /* 0x00000018ff077819 */ /* 0x000fe20000011407 */
[----:B------:R-:W-:Y:S01]  /*8510*/  IMAD R13, R6, R40, R13 ;  /* 0x00000028060d7224 */ /* 0x000fe200078e020d */
[----:B------:R-:W-:Y:S01]  /*8520*/  I2IP.S8.S32.SAT R15, R15, R10, RZ ;  /* 0x0000000a0f0f7239 */ /* 0x000fe200000014ff */
[----:B------:R-:W-:Y:S01]  /*8530*/  IMAD R19, R38, R19, RZ ;  /* 0x0000001326137224 */ /* 0x000fe200078e02ff */
[----:B------:R-:W-:Y:S01]  /*8540*/  SHF.R.S32.HI R10, RZ, 0x18, R47 ;  /* 0x00000018ff0a7819 */ /* 0x000fe2000001142f */
[----:B------:R-:W-:Y:S01]  /*8550*/  IMAD R14, R7, R40, R14 ;  /* 0x00000028070e7224 */ /* 0x000fe200078e020e */
[----:B------:R-:W-:Y:S01]  /*8560*/  PRMT R3, R48, 0x8880, RZ ;  /* 0x0000888030037816 */ /* 0x000fe200000000ff */
[----:B------:R-:W-:Y:S01]  /*8570*/  IMAD R23, R38, R23, RZ ;  /* 0x0000001726177224 */ /* 0x000fe200078e02ff */
[----:B------:R-:W-:Y:S01]  /*8580*/  I2IP.S8.S32.SAT R58, R9, R8, R15 ;  /* 0x00000008093a7239 */ /* 0x000fe2000000140f */
[-C--:B------:R-:W-:Y:S02]  /*8590*/  IMAD R19, R10, R40.reuse, R19 ;  /* 0x000000280a137224 */ /* 0x080fe400078e0213 */
[-C--:B------:R-:W-:Y:S01]  /*85a0*/  IMAD R16, R3, R40.reuse, R16 ;  /* 0x0000002803107224 */ /* 0x080fe200078e0210 */
[----:B------:R-:W-:Y:S01]  /*85b0*/  SHF.R.S32.HI R3, RZ, 0x18, R48 ;  /* 0x00000018ff037819 */ /* 0x000fe20000011430 */
[----:B------:R-:W-:Y:S01]  /*85c0*/  IMAD R17, R0, R40, R17 ;  /* 0x0000002800117224 */ /* 0x000fe200078e0211 */
[----:B------:R-:W-:Y:S01]  /*85d0*/  I2IP.S8.S32.SAT R14, R19, R14, RZ ;  /* 0x0000000e130e7239 */ /* 0x000fe200000014ff */
[----:B------:R-:W-:Y:S02]  /*85e0*/  IMAD.SHL.U32 R0, R49, 0x100, RZ ;  /* 0x0000010031007824 */ /* 0x000fe400078e00ff */
[-C--:B------:R-:W-:Y:S01]  /*85f0*/  IMAD R18, R2, R40.reuse, R18 ;  /* 0x0000002802127224 */ /* 0x080fe200078e0212 */
[----:B------:R-:W-:Y:S01]  /*8600*/  SHF.R.S32.HI R2, RZ, 0x18, R49 ;  /* 0x00000018ff027819 */ /* 0x000fe20000011431 */
[-C--:B------:R-:W-:Y:S01]  /*8610*/  IMAD R23, R3, R40.reuse, R23 ;  /* 0x0000002803177224 */ /* 0x080fe200078e0217 */
[----:B------:R-:W-:Y:S01]  /*8620*/  SHF.R.S32.HI R0, RZ, 0x18, R0 ;  /* 0x00000018ff007819 */ /* 0x000fe20000011400 */
[-C--:B------:R-:W-:Y:S01]  /*8630*/  IMAD R20, R4, R40.reuse, R20 ;  /* 0x0000002804147224 */ /* 0x080fe200078e0214 */
[C---:B------:R-:W-:Y:S01]  /*8640*/  SHF.L.U32 R4, R50.reuse, 0x10, RZ ;  /* 0x0000001032047819 */ /* 0x040fe200000006ff */
[-C--:B------:R-:W-:Y:S01]  /*8650*/  IMAD R21, R5, R40.reuse, R21 ;  /* 0x0000002805157224 */ /* 0x080fe200078e0215 */
[----:B------:R-:W-:Y:S01]  /*8660*/  PRMT R3, R50, 0x8880, RZ ;  /* 0x0000888032037816 */ /* 0x000fe200000000ff */
[----:B------:R-:W-:Y:S01]  /*8670*/  IMAD R27, R38, R27, RZ ;  /* 0x0000001b261b7224 */ /* 0x000fe200078e02ff */
[----:B------:R-:W-:Y:S01]  /*8680*/  SHF.L.U32 R5, R50, 0x8, RZ ;  /* 0x0000000832057819 */ /* 0x000fe200000006ff */
[-C--:B------:R-:W-:Y:S01]  /*8690*/  IMAD R22, R0, R40.reuse, R22 ;  /* 0x0000002800167224 */ /* 0x080fe200078e0216 */
[----:B------:R-:W-:Y:S01]  /*86a0*/  SHF.R.S32.HI R4, RZ, 0x18, R4 ;  /* 0x00000018ff047819 */ /* 0x000fe20000011404 */
[-C--:B------:R-:W-:Y:S01]  /*86b0*/  IMAD R27, R2, R40.reuse, R27 ;  /* 0x00000028021b7224 */ /* 0x080fe200078e021b */
[----:B------:R-:W-:Y:S01]  /*86c0*/  SHF.R.S32.HI R5, RZ, 0x18, R5 ;  /* 0x00000018ff057819 */ /* 0x000fe20000011405 */
[-C--:B------:R-:W-:Y:S01]  /*86d0*/  IMAD R24, R3, R40.reuse, R24 ;  /* 0x0000002803187224 */ /* 0x080fe200078e0218 */
[C---:B------:R-:W-:Y:S01]  /*86e0*/  SHF.L.U32 R3, R51.reuse, 0x10, RZ ;  /* 0x0000001033037819 */ /* 0x040fe200000006ff */
[-C--:B------:R-:W-:Y:S01]  /*86f0*/  IMAD R25, R4, R40.reuse, R25 ;  /* 0x0000002804197224 */ /* 0x080fe200078e0219 */
[----:B------:R-:W-:Y:S01]  /*8700*/  SHF.R.S32.HI R0, RZ, 0x18, R50 ;  /* 0x00000018ff007819 */ /* 0x000fe20000011432 */
[----:B------:R-:W-:Y:S01]  /*8710*/  IMAD R31, R38, R31, RZ ;  /* 0x0000001f261f7224 */ /* 0x000fe200078e02ff */
[----:B------:R-:W-:Y:S01]  /*8720*/  PRMT R2, R51, 0x8880, RZ ;  /* 0x0000888033027816 */ /* 0x000fe200000000ff */
[-C--:B------:R-:W-:Y:S01]  /*8730*/  IMAD R26, R5, R40.reuse, R26 ;  /* 0x00000028051a7224 */ /* 0x080fe200078e021a */
[----:B------:R-:W-:Y:S01]  /*8740*/  SHF.L.U32 R4, R51, 0x8, RZ ;  /* 0x0000000833047819 */ /* 0x000fe200000006ff */
[-C--:B------:R-:W-:Y:S01]  /*8750*/  IMAD R31, R0, R40.reuse, R31 ;  /* 0x00000028001f7224 */ /* 0x080fe200078e021f */
[----:B------:R-:W-:Y:S01]  /*8760*/  SHF.R.S32.HI R3, RZ, 0x18, R3 ;  /* 0x00000018ff037819 */ /* 0x000fe20000011403 */
[-C--:B------:R-:W-:Y:S01]  /*8770*/  IMAD R28, R2, R40.reuse, R28 ;  /* 0x00000028021c7224 */ /* 0x080fe200078e021c */
[----:B------:R-:W-:Y:S01]  /*8780*/  SHF.R.S32.HI R4, RZ, 0x18, R4 ;  /* 0x00000018ff047819 */ /* 0x000fe20000011404 */
[----:B------:R-:W-:Y:S01]  /*8790*/  IMAD R35, R38, R35, RZ ;  /* 0x0000002326237224 */ /* 0x000fe200078e02ff */
[----:B------:R-:W-:Y:S01]  /*87a0*/  SHF.R.S32.HI R5, RZ, 0x18, R51 ;  /* 0x00000018ff057819 */ /* 0x000fe20000011433 */
[----:B------:R-:W-:Y:S01]  /*87b0*/  IMAD R29, R3, R40, R29 ;  /* 0x00000028031d7224 */ /* 0x000fe200078e021d */
[----:B------:R-:W-:Y:S01]  /*87c0*/  I2IP.S8.S32.SAT R59, R13, R12, R14 ;  /* 0x0000000c0d3b7239 */ /* 0x000fe2000000140e */
[----:B------:R-:W-:Y:S01]  /*87d0*/  IMAD R30, R4, R40, R30 ;  /* 0x00000028041e7224 */ /* 0x000fe200078e021e */
[----:B------:R-:W-:Y:S01]  /*87e0*/  I2IP.S8.S32.SAT R18, R23, R18, RZ ;  /* 0x0000001217127239 */ /* 0x000fe200000014ff */
[----:B------:R-:W-:Y:S01]  /*87f0*/  IMAD R35, R5, R40, R35 ;  /* 0x0000002805237224 */ /* 0x000fe200078e0223 */
[----:B------:R-:W-:Y:S01]  /*8800*/  I2IP.S8.S32.SAT R22, R27, R22, RZ ;  /* 0x000000161b167239 */ /* 0x000fe200000014ff */
[----:B------:R1:W-:Y:S01]  /*8810*/  STS.128 [R74+UR43+0x5300], R56 ;  /* 0x005300384a007988 */ /* 0x0003e20008000c2b */
[----:B------:R-:W-:Y:S02]  /*8820*/  I2IP.S8.S32.SAT R26, R31, R26, RZ ;  /* 0x0000001a1f1a7239 */ /* 0x000fe400000014ff */
[----:B------:R-:W-:Y:S02]  /*8830*/  I2IP.S8.S32.SAT R19, R35, R30, RZ ;  /* 0x0000001e23137239 */ /* 0x000fe400000014ff */
[----:B------:R-:W-:Y:S02]  /*8840*/  I2IP.S8.S32.SAT R16, R17, R16, R18 ;  /* 0x0000001011107239 */ /* 0x000fe40000001412 */
[----:B------:R-:W-:Y:S02]  /*8850*/  I2IP.S8.S32.SAT R17, R21, R20, R22 ;  /* 0x0000001415117239 */ /* 0x000fe40000001416 */
[----:B------:R-:W-:Y:S02]  /*8860*/  I2IP.S8.S32.SAT R18, R25, R24, R26 ;  /* 0x0000001819127239 */ /* 0x000fe4000000141a */
[----:B------:R-:W-:Y:S02]  /*8870*/  I2IP.S8.S32.SAT R19, R29, R28, R19 ;  /* 0x0000001c1d137239 */ /* 0x000fe40000001413 */
[----:B------:R-:W-:Y:S02]  /*8880*/  LEA R0, R83, UR43, 0x3 ;  /* 0x0000002b53007c11 */ /* 0x000fe4000f8e18ff */
[----:B------:R-:W-:Y:S01]  /*8890*/  @P6 SHF.L.U32 R2, R82, 0x1f, RZ ;  /* 0x0000001f52026819 */ /* 0x000fe200000006ff */
        /* <DEDUP_REMOVED lines=10> */
[----:B------:R-:W-:Y:S02]  /*8940*/  UIADD3 UR13, UPT, UPT, UR49, 0x20, URZ ;  /* 0x00000020310d7890 */ /* 0x000fe4000fffe0ff */
[----:B------:R-:W-:Y:S01]  /*8950*/  UIADD3 UR12, UPT, UPT, UR43, 0x5300, URZ ;  /* 0x000053002b0c7890 */ /* 0x000fe2000fffe0ff */
[----:B------:R-:W-:Y:S01]  /*8960*/  UMOV UR14, UR50 ;  /* 0x00000032000e7c82 */ /* 0x000fe20008000000 */
[----:B------:R-:W-:Y:S01]  /*8970*/  UMOV UR15, UR36 ;  /* 0x00000024000f7c82 */ /* 0x000fe20008000000 */
[----:B------:R-:W-:Y:S02]  /*8980*/  UIADD3 UR9, UPT, UPT, UR49, 0xa0, URZ ;  /* 0x000000a031097890 */ /* 0x000fe4000fffe0ff */
[----:B------:R-:W-:Y:S01]  /*8990*/  UIADD3 UR8, UPT, UPT, UR43, 0x5b00, URZ ;  /* 0x00005b002b087890 */ /* 0x000fe2000fffe0ff */
[----:B------:R-:W-:Y:S01]  /*89a0*/  UMOV UR10, UR50 ;  /* 0x00000032000a7c82 */ /* 0x000fe20008000000 */
[----:B------:R-:W-:Y:S01]  /*89b0*/  UMOV UR11, UR36 ;  /* 0x00000024000b7c82 */ /* 0x000fe20008000000 */
[----:B--2---:R-:W-:Y:S04]  /*89c0*/  UIADD3 UR4, UP0, UPT, UR6, 0x680, URZ ;  /* 0x0000068006047890 */ /* 0x004fe8000ff1e0ff */
[----:B------:R-:W-:Y:S09]  /*89d0*/  UIADD3.X UR5, UPT, UPT, URZ, UR7, URZ, UP0, !UPT ;  /* 0x00000007ff057290 */ /* 0x000ff200087fe4ff */
[----:B------:R2:W-:Y:S01]  /*89e0*/  UTMASTG.3D [UR12], [UR4] ;  /* 0x0000000c040073b5 */ /* 0x0005e20008010000 */
[----:B------:R2:W-:Y:S01]  /*89f0*/  UTMASTG.3D [UR8], [UR4] ;  /* 0x00000008040073b5 */ /* 0x0005e20008010000 */
[----:B------:R0:W-:Y:S01]  /*8a00*/  UTMACMDFLUSH ;  /* 0x00000000000079b7 */ /* 0x0001e20000000000 */
[----:B--2---:R-:W-:Y:S04]  /*8a10*/  DEPBAR.LE SB0, 0x1 ;  /* 0x000080400000791a */ /* 0x004fe80000000000 */
.L_x_138:
[----:B------:R-:W-:Y:S05]  /*8a20*/  BSYNC.RECONVERGENT B0 ;  /* 0x0000000000007941 */ /* 0x000fea0003800200 */
.L_x_137:
        /* <DEDUP_REMOVED lines=14> */
.L_x_142:
[----:B------:R-:W-:Y:S05]  /*8b10*/  BSYNC B0 ;  /* 0x0000000000007941 */ /* 0x000fea0003800000 */
.L_x_141:
[----:B------:R-:W-:Y:S01]  /*8b20*/  ISETP.NE.AND P0, PT, R53, RZ, PT ;  /* 0x000000ff3500720c */ /* 0x000fe20003f05270 */
[----:B------:R-:W-:Y:S11]  /*8b30*/  VIADD R83, R83, 0x1 ;  /* 0x0000000153537836 */ /* 0x000ff60000000000 */
[----:B------:R-:W-:Y:S01]  /*8b40*/  @!UPT UIADD3 URZ, UPT, UPT, URZ, URZ, URZ ;  /* 0x000000fffffff290 */ /* 0x000fe2000fffe0ff */
[----:B------:R3:W4:Y:S04]  /*8b50*/  @P0 LDS.128 R48, [R2+0x300] ;  /* 0x0003000002300984 */ /* 0x0007280000000c00 */
[----:B------:R1:W1:Y:S01]  /*8b60*/  @P0 LDS.128 R44, [R3+0x300] ;  /* 0x00030000032c0984 */ /* 0x0002620000000c00 */
        /* <DEDUP_REMOVED lines=8> */
[----:B---3--:R-:W-:Y:S02]  /*8bf0*/  VIADD R2, R0, 0x120 ;  /* 0x0000012000027836 */ /* 0x008fe40000000000 */
[----:B--2---:R-:W-:Y:S05]  /*8c00*/  IMAD.U32 R0, RZ, RZ, UR46 ;  /* 0x0000002eff007e24 */ /* 0x004fea000f8e00ff */
[----:B------:R-:W-:Y:S04]  /*8c10*/  PRMT R0, R0, 0x654, R2 ;  /* 0x0000065400007816 */ /* 0x000fe80000000002 */
[----:B-----5:R2:W-:Y:S02]  /*8c20*/  SYNCS.ARRIVE.TRANS64.RED.A1T0 RZ, [R0+URZ], RZ ;  /* 0x000000ff00ff79a7 */ /* 0x0205e400081004ff */
[----:B--2---:R-:W-:Y:S04]  /*8c30*/  SEL R0, RZ, 0x1, P0 ;  /* 0x00000001ff007807 */ /* 0x004fe80000000000 */
[----:B-1--4-:R-:W-:Y:S02]  /*8c40*/  LOP3.LUT R82, R82, R0, RZ, 0x3c, !PT ;  /* 0x0000000052527212 */ /* 0x012fe400078e3cff */
.L_x_140:
[----:B------:R-:W-:Y:S05]  /*8c50*/  BSYNC B1 ;  /* 0x0000000000017941 */ /* 0x000fea0003800000 */
.L_x_139:
        /* <DEDUP_REMOVED lines=21> */
.L_x_144:
        /* <DEDUP_REMOVED lines=35> */
[----:B------:R-:W-:Y:S01]  /*8fe0*/  SHF.L.U32 R0, R48, 0x10, RZ ;  /* 0x0000001030007819 */ /* 0x000fe200000006ff */
        /* <DEDUP_REMOVED lines=114> */
[----:B------:R-:W-:Y:S02]  /*9710*/  UMOV UR11, UR36 ;  /* 0x00000024000b7c82 */ /* 0x000fe40008000000 */
[----:B------:R-:W-:Y:S01]  /*9720*/  MOV R86, UR4 ;  /* 0x0000000400567c02 */ /* 0x000fe20008000f00 */
[----:B------:R-:W-:Y:S02]  /*9730*/  UIADD3 UR13, UPT, UPT, UR49, 0xc0, URZ ;  /* 0x000000c0310d7890 */ /* 0x000fe4000fffe0ff */
[----:B------:R-:W-:Y:S01]  /*9740*/  UIADD3 UR12, UPT, UPT, UR43, 0x4b00, URZ ;  /* 0x00004b002b0c7890 */ /* 0x000fe2000fffe0ff */
[----:B------:R-:W-:Y:S01]  /*9750*/  R2UR UR8, R86 ;  /* 0x00000000560872ca */ /* 0x000fe200000e0000 */
        /* <DEDUP_REMOVED lines=8> */
.L_x_146:
[----:B------:R-:W-:Y:S05]  /*97e0*/  BSYNC.RECONVERGENT B0 ;  /* 0x0000000000007941 */ /* 0x000fea0003800200 */
.L_x_145:
        /* <DEDUP_REMOVED lines=14> */
.L_x_150:
[----:B------:R-:W-:Y:S05]  /*98d0*/  BSYNC B0 ;  /* 0x0000000000007941 */ /* 0x000fea0003800000 */
.L_x_149:
        /* <DEDUP_REMOVED lines=18> */
.L_x_148:
[----:B------:R-:W-:Y:S05]  /*9a00*/  BSYNC B1 ;  /* 0x0000000000017941 */ /* 0x000fea0003800000 */
.L_x_147:
        /* <DEDUP_REMOVED lines=21> */
.L_x_152:
[----:B------:R-:W-:Y:S01]  /*9b60*/  ISETP.NE.AND P0, PT, R87, RZ, PT ;  /* 0x000000ff5700720c */ /* 0x000fe20003f05270 */
[----:B------:R-:W-:Y:S05]  /*9b70*/  WARPSYNC.ALL ;  /* 0x0000000000007948 */ /* 0x000fea0003800000 */
[----:B------:R-:W-:Y:S01]  /*9b80*/  R2UR UR4, R39 ;  /* 0x00000000270472ca */ /* 0x000fe200000e0000 */
[----:B------:R-:W-:Y:S01]  /*9b90*/  IMAD.U32 R64, R46, 0x10000, RZ ;  /* 0x000100002e407824 */ /* 0x000fe200078e00ff */
[----:B------:R-:W-:Y:S01]  /*9ba0*/  SHF.L.U32 R41, R44, 0x10, RZ ;  /* 0x000000102c297819 */ /* 0x000fe200000006ff */
[----:B----4-:R-:W-:Y:S01]  /*9bb0*/  IMAD.U32 R63, R48, 0x10000, RZ ;  /* 0x00010000303f7824 */ /* 0x010fe200078e00ff */
[----:B------:R-:W-:Y:S01]  /*9bc0*/  PRMT R39, R44, 0x8880, RZ ;  /* 0x000088802c277816 */ /* 0x000fe200000000ff */
[----:B------:R-:W-:Y:S01]  /*9bd0*/  IMAD.U32 R53, R50, 0x10000, RZ ;  /* 0x0001000032357824 */ /* 0x000fe200078e00ff */
[----:B------:R-:W-:Y:S01]  /*9be0*/  SHF.L.U32 R42, R44, 0x8, RZ ;  /* 0x000000082c2a7819 */ /* 0x000fe200000006ff */
[----:B------:R-:W-:Y:S01]  /*9bf0*/  BSSY.RECONVERGENT B0, `(.L_x_153) ;  /* 0x00000a1000007945 */ /* 0x000fe20003800200 */
[----:B------:R-:W-:Y:S02]  /*9c00*/  SHF.R.S32.HI R41, RZ, 0x18, R41 ;  /* 0x00000018ff297819 */ /* 0x000fe40000011429 */
[----:B------:R-:W-:Y:S02]  /*9c10*/  SHF.R.S32.HI R42, RZ, 0x18, R42 ;  /* 0x00000018ff2a7819 */ /* 0x000fe4000001142a */
[----:B------:R-:W-:Y:S01]  /*9c20*/  SHF.R.S32.HI R43, RZ, 0x18, R44 ;  /* 0x00000018ff2b7819 */ /* 0x000fe2000001142c */
[----:B-1----:R-:W1:Y:S01]  /*9c30*/  LDTM.x32 R4, tmem[UR4+0x60] ;  /* 0x00006004000479ee */ /* 0x002e6200082c0000 */
[----:B------:R-:W-:Y:S01]  /*9c40*/  NOP ;  /* 0x0000000000007918 */ /* 0x000fe20000000000 */
[----:B------:R-:W-:Y:S02]  /*9c50*/  IADD3 R80, PT, PT, R80, 0x190, RZ ;  /* 0x0000019050507810 */ /* 0x000fe40007ffe0ff */
[C---:B------:R-:W-:Y:S02]  /*9c60*/  PRMT R69, R45.reuse, 0x8880, RZ ;  /* 0x000088802d457816 */ /* 0x040fe400000000ff */
[----:B------:R-:W-:Y:S02]  /*9c70*/  LOP3.LUT R80, R80, 0xfefffff8, RZ, 0xc0, !PT ;  /* 0xfefffff850507812 */ /* 0x000fe400078ec0ff */
[----:B------:R-:W-:Y:S02]  /*9c80*/  SHF.L.U32 R68, R45, 0x10, RZ ;  /* 0x000000102d447819 */ /* 0x000fe400000006ff */
[----:B-1----:R1:W-:Y:S01]  /*9c90*/  SYNCS.ARRIVE.TRANS64.RED.A1T0 RZ, [R80+URZ], RZ ;  /* 0x000000ff50ff79a7 */ /* 0x0023e200081004ff */
[----:B------:R-:W-:Y:S02]  /*9ca0*/  SHF.R.S32.HI R44, RZ, 0x18, R45 ;  /* 0x00000018ff2c7819 */ /* 0x000fe4000001142d */
[----:B------:R-:W-:Y:S02]  /*9cb0*/  PRMT R66, R46, 0x8880, RZ ;  /* 0x000088802e427816 */ /* 0x000fe400000000ff */
[C---:B------:R-:W-:Y:S02]  /*9cc0*/  PRMT R60, R47.reuse, 0x8880, RZ ;  /* 0x000088802f3c7816 */ /* 0x040fe400000000ff */
[C---:B------:R-:W-:Y:S02]  /*9cd0*/  SHF.L.U32 R59, R47.reuse, 0x10, RZ ;  /* 0x000000102f3b7819 */ /* 0x040fe400000006ff */
[----:B------:R-:W-:Y:S02]  /*9ce0*/  SHF.L.U32 R58, R47, 0x8, RZ ;  /* 0x000000082f3a7819 */ /* 0x000fe400000006ff */
[C---:B------:R-:W-:Y:S02]  /*9cf0*/  PRMT R65, R48.reuse, 0x8880, RZ ;  /* 0x0000888030417816 */ /* 0x040fe400000000ff */
[----:B------:R-:W-:Y:S01]  /*9d00*/  SHF.L.U32 R62, R48, 0x8, RZ ;  /* 0x00000008303e7819 */ /* 0x000fe200000006ff */
[C---:B------:R-:W-:Y:S01]  /*9d10*/  IMAD R0, R38.reuse, R4, RZ ;  /* 0x0000000426007224 */ /* 0x040fe200078e02ff */
[----:B------:R-:W-:Y:S01]  /*9d20*/  SHF.R.S32.HI R4, RZ, 0x18, R68 ;  /* 0x00000018ff047819 */ /* 0x000fe20000011444 */
[C---:B------:R-:W-:Y:S01]  /*9d30*/  IMAD R2, R38.reuse, R5, RZ ;  /* 0x0000000526027224 */ /* 0x040fe200078e02ff */
[C---:B------:R-:W-:Y:S01]  /*9d40*/  PRMT R57, R49.reuse, 0x8880, RZ ;  /* 0x0000888031397816 */ /* 0x040fe200000000ff */
[C---:B------:R-:W-:Y:S01]  /*9d50*/  IMAD R3, R38.reuse, R6, RZ ;  /* 0x0000000626037224 */ /* 0x040fe200078e02ff */
[----:B------:R-:W-:Y:S01]  /*9d60*/  SHF.L.U32 R56, R49, 0x10, RZ ;  /* 0x0000001031387819 */ /* 0x000fe200000006ff */
[----:B------:R-:W-:Y:S01]  /*9d70*/  IMAD R0, R39, R40, R0 ;  /* 0x0000002827007224 */ /* 0x000fe200078e0200 */
[----:B------:R-:W-:Y:S01]  /*9d80*/  MOV R39, R66 ;  /* 0x0000004200277202 */ /* 0x000fe20000000f00 */
[----:B------:R-:W-:Y:S01]  /*9d90*/  IMAD R7, R38, R7, RZ ;  /* 0x0000000726077224 */ /* 0x000fe200078e02ff */
[----:B------:R-:W-:Y:S01]  /*9da0*/  SHF.L.U32 R55, R49, 0x8, RZ ;  /* 0x0000000831377819 */ /* 0x000fe200000006ff */
[-C--:B------:R-:W-:Y:S01]  /*9db0*/  IMAD R2, R41, R40.reuse, R2 ;  /* 0x0000002829027224 */ /* 0x080fe200078e0202 */
[----:B------:R-:W-:Y:S01]  /*9dc0*/  SHF.R.S32.HI R41, RZ, 0x18, R48 ;  /* 0x00000018ff297819 */ /* 0x000fe20000011430 */
[-C--:B------:R-:W-:Y:S01]  /*9dd0*/  IMAD R3, R42, R40.reuse, R3 ;  /* 0x000000282a037224 */ /* 0x080fe200078e0203 */
[----:B------:R-:W-:Y:S01]  /*9de0*/  SHF.L.U32 R48, R51, 0x8, RZ ;  /* 0x0000000833307819 */ /* 0x000fe200000006ff */
[----:B------:R-:W-:Y:S01]  /*9df0*/  IMAD R7, R43, R40, R7 ;  /* 0x000000282b077224 */ /* 0x000fe200078e0207 */
[----:B------:R-:W-:Y:S01]  /*9e00*/  SHF.L.U32 R67, R45, 0x8, RZ ;  /* 0x000000082d437819 */ /* 0x000fe200000006ff */
[C---:B------:R-:W-:Y:S01]  /*9e10*/  IMAD R8, R38.reuse, R8, RZ ;  /* 0x0000000826087224 */ /* 0x040fe200078e02ff */
[----:B------:R-:W-:Y:S01]  /*9e20*/  SHF.R.S32.HI R45, RZ, 0x18, R46 ;  /* 0x00000018ff2d7819 */ /* 0x000fe2000001142e */
[----:B------:R-:W-:Y:S01]  /*9e30*/  IMAD R9, R38, R9, RZ ;  /* 0x0000000926097224 */ /* 0x000fe200078e02ff */
[----:B------:R-:W-:Y:S01]  /*9e40*/  SHF.L.U32 R61, R46, 0x8, RZ ;  /* 0x000000082e3d7819 */ /* 0x000fe200000006ff */
[C---:B------:R-:W-:Y:S01]  /*9e50*/  IMAD R10, R38.reuse, R10, RZ ;  /* 0x0000000a260a7224 */ /* 0x040fe200078e02ff */
[----:B------:R-:W-:Y:S01]  /*9e60*/  SHF.R.S32.HI R46, RZ, 0x18, R47 ;  /* 0x00000018ff2e7819 */ /* 0x000fe2000001142f */
[C---:B------:R-:W-:Y:S01]  /*9e70*/  IMAD R11, R38.reuse, R11, RZ ;  /* 0x0000000b260b7224 */ /* 0x040fe200078e02ff */
[----:B------:R-:W-:Y:S01]  /*9e80*/  SHF.R.S32.HI R42, RZ, 0x18, R49 ;  /* 0x00000018ff2a7819 */ /* 0x000fe20000011431 */
[----:B------:R-:W-:Y:S01]  /*9e90*/  IMAD R6, R38, R15, RZ ;  /* 0x0000000f26067224 */ /* 0x000fe200078e02ff */
[----:B------:R-:W-:Y:S01]  /*9ea0*/  PRMT R54, R50, 0x8880, RZ ;  /* 0x0000888032367816 */ /* 0x000fe200000000ff */
[----:B------:R-:W-:Y:S01]  /*9eb0*/  IMAD R15, R38, R20, RZ ;  /* 0x00000014260f7224 */ /* 0x000fe200078e02ff */
[----:B------:R-:W-:Y:S01]  /*9ec0*/  SHF.L.U32 R52, R50, 0x8, RZ ;  /* 0x0000000832347819 */ /* 0x000fe200000006ff */
[C---:B------:R-:W-:Y:S01]  /*9ed0*/  IMAD R20, R38.reuse, R25, RZ ;  /* 0x0000001926147224 */ /* 0x040fe200078e02ff */
[----:B------:R-:W-:Y:S01]  /*9ee0*/  SHF.R.S32.HI R43, RZ, 0x18, R50 ;  /* 0x00000018ff2b7819 */ /* 0x000fe20000011432 */
[C---:B------:R-:W-:Y:S01]  /*9ef0*/  IMAD R25, R38.reuse, R30, RZ ;  /* 0x0000001e26197224 */ /* 0x040fe200078e02ff */
[C---:B------:R-:W-:Y:S01]  /*9f00*/  PRMT R50, R51.reuse, 0x8880, RZ ;  /* 0x0000888033327816 */ /* 0x040fe200000000ff */
[C---:B------:R-:W-:Y:S01]  /*9f10*/  IMAD R30, R38.reuse, R35, RZ ;  /* 0x00000023261e7224 */ /* 0x040fe200078e02ff */
[----:B------:R-:W-:Y:S02]  /*9f20*/  SHF.L.U32 R49, R51, 0x10, RZ ;  /* 0x0000001033317819 */ /* 0x000fe400000006ff */
[----:B------:R-:W-:Y:S02]  /*9f30*/  SHF.R.S32.HI R47, RZ, 0x18, R51 ;  /* 0x00000018ff2f7819 */ /* 0x000fe40000011433 */
[----:B------:R-:W-:Y:S01]  /*9f40*/  I2IP.S8.S32.SAT R51, R7, R3, RZ ;  /* 0x0000000307337239 */ /* 0x000fe200000014ff */
[----:B------:R-:W-:Y:S01]  /*9f50*/  IMAD.MOV.U32 R3, RZ, RZ, R69 ;  /* 0x000000ffff037224 */ /* 0x000fe200078e0045 */
[----:B------:R-:W-:Y:S01]  /*9f60*/  SHF.R.S32.HI R5, RZ, 0x18, R67 ;  /* 0x00000018ff057819 */ /* 0x000fe20000011443 */
[----:B------:R-:W-:Y:S01]  /*9f70*/  IMAD R7, R38, R16, RZ ;  /* 0x0000001026077224 */ /* 0x000fe200078e02ff */
[----:B------:R-:W-:Y:S01]  /*9f80*/  IADD3 R36, PT, PT, R36, 0x1, RZ ;  /* 0x0000000124247810 */ /* 0x000fe20007ffe0ff */
[-C--:B------:R-:W-:Y:S02]  /*9f90*/  IMAD R8, R3, R40.reuse, R8 ;  /* 0x0000002803087224 */ /* 0x080fe400078e0208 */
[-C--:B------:R-:W-:Y:S02]  /*9fa0*/  IMAD R9, R4, R40.reuse, R9 ;  /* 0x0000002804097224 */ /* 0x080fe400078e0209 */
[-C--:B------:R-:W-:Y:S02]  /*9fb0*/  IMAD R10, R5, R40.reuse, R10 ;  /* 0x00000028050a7224 */ /* 0x080fe400078e020a */
[----:B------:R-:W-:Y:S02]  /*9fc0*/  IMAD R11, R44, R40, R11 ;  /* 0x000000282c0b7224 */ /* 0x000fe400078e020b */
[C---:B------:R-:W-:Y:S02]  /*9fd0*/  IMAD R3, R38.reuse, R12, RZ ;  /* 0x0000000c26037224 */ /* 0x040fe400078e02ff */
[C---:B------:R-:W-:Y:S01]  /*9fe0*/  IMAD R12, R38.reuse, R17, RZ ;  /* 0x00000011260c7224 */ /* 0x040fe200078e02ff */
[----:B------:R-:W-:Y:S01]  /*9ff0*/  I2IP.S8.S32.SAT R11, R11, R10, RZ ;  /* 0x0000000a0b0b7239 */ /* 0x000fe200000014ff */
[C---:B------:R-:W-:Y:S01]  /*a000*/  IMAD R17, R38.reuse, R22, RZ ;  /* 0x0000001626117224 */ /* 0x040fe200078e02ff */
[----:B------:R-:W-:Y:S01]  /*a010*/  SHF.R.S32.HI R10, RZ, 0x18, R64 ;  /* 0x00000018ff0a7819 */ /* 0x000fe20000011440 */
[C---:B------:R-:W-:Y:S02]  /*a020*/  IMAD R22, R38.reuse, R27, RZ ;  /* 0x0000001b26167224 */ /* 0x040fe400078e02ff */
[----:B------:R-:W-:Y:S01]  /*a030*/  IMAD R27, R38, R32, RZ ;  /* 0x00000020261b7224 */ /* 0x000fe200078e02ff */
[----:B------:R-:W-:Y:S01]  /*a040*/  I2IP.S8.S32.SAT R32, R2, R0, R51 ;  /* 0x0000000002207239 */ /* 0x000fe20000001433 */
[C---:B------:R-:W-:Y:S01]  /*a050*/  IMAD R4, R38.reuse, R13, RZ ;  /* 0x0000000d26047224 */ /* 0x040fe200078e02ff */
[----:B------:R-:W-:Y:S01]  /*a060*/  SHF.R.S32.HI R0, RZ, 0x18, R61 ;  /* 0x00000018ff007819 */ /* 0x000fe2000001143d */
[C---:B------:R-:W-:Y:S01]  /*a070*/  IMAD R5, R38.reuse, R14, RZ ;  /* 0x0000000e26057224 */ /* 0x040fe200078e02ff */
[----:B------:R-:W-:Y:S01]  /*a080*/  MOV R2, R60 ;  /* 0x0000003c00027202 */ /* 0x000fe20000000f00 */
[C---:B------:R-:W-:Y:S02]  /*a090*/  IMAD R13, R38.reuse, R18, RZ ;  /* 0x00000012260d7224 */ /* 0x040fe400078e02ff */
[----:B------:R-:W-:Y:S02]  /*a0a0*/  IMAD R3, R39, R40, R3 ;  /* 0x0000002827037224 */ /* 0x000fe400078e0203 */
[C---:B------:R-:W-:Y:S02]  /*a0b0*/  IMAD R18, R38.reuse, R23, RZ ;  /* 0x0000001726127224 */ /* 0x040fe400078e02ff */
[----:B------:R-:W-:Y:S02]  /*a0c0*/  IMAD R23, R38, R28, RZ ;  /* 0x0000001c26177224 */ /* 0x000fe400078e02ff */
[----:B------:R-:W-:Y:S02]  /*a0d0*/  IMAD R4, R10, R40, R4 ;  /* 0x000000280a047224 */ /* 0x000fe400078e0204 */
[----:B------:R-:W-:Y:S01]  /*a0e0*/  IMAD R28, R38, R33, RZ ;  /* 0x00000021261c7224 */ /* 0x000fe200078e02ff */
[----:B------:R-:W-:Y:S01]  /*a0f0*/  I2IP.S8.S32.SAT R33, R9, R8, R11 ;  /* 0x0000000809217239 */ /* 0x000fe2000000140b */
[-C--:B------:R-:W-:Y:S01]  /*a100*/  IMAD R5, R0, R40.reuse, R5 ;  /* 0x0000002800057224 */ /* 0x080fe200078e0205 */
[----:B------:R-:W-:Y:S01]  /*a110*/  SHF.R.S32.HI R8, RZ, 0x18, R59 ;  /* 0x00000018ff087819 */ /* 0x000fe2000001143b */
[-C--:B------:R-:W-:Y:S01]  /*a120*/  IMAD R6, R45, R40.reuse, R6 ;  /* 0x000000282d067224 */ /* 0x080fe200078e0206 */
[----:B------:R-:W-:Y:S01]  /*a130*/  SHF.R.S32.HI R9, RZ, 0x18, R58 ;  /* 0x00000018ff097819 */ /* 0x000fe2000001143a */
[-C--:B------:R-:W-:Y:S01]  /*a140*/  IMAD R7, R2, R40.reuse, R7 ;  /* 0x0000002802077224 */ /* 0x080fe200078e0207 */
[----:B------:R-:W-:Y:S01]  /*a150*/  MOV R0, R65 ;  /* 0x0000004100007202 */ /* 0x000fe20000000f00 */
[----:B------:R-:W-:Y:S01]  /*a160*/  IMAD R14, R38, R19, RZ ;  /* 0x00000013260e7224 */ /* 0x000fe200078e02ff */
[----:B------:R-:W-:Y:S01]  /*a170*/  I2IP.S8.S32.SAT R5, R6, R5, RZ ;  /* 0x0000000506057239 */ /* 0x000fe200000014ff */
[-C--:B------:R-:W-:Y:S01]  /*a180*/  IMAD R12, R8, R40.reuse, R12 ;  /* 0x00000028080c7224 */ /* 0x080fe200078e020c */
[----:B------:R-:W-:Y:S01]  /*a190*/  SHF.R.S32.HI R2, RZ, 0x18, R63 ;  /* 0x00000018ff027819 */ /* 0x000fe2000001143f */
[-C--:B------:R-:W-:Y:S01]  /*a1a0*/  IMAD R13, R9, R40.reuse, R13 ;  /* 0x00000028090d7224 */ /* 0x080fe200078e020d */
[----:B------:R-:W-:Y:S01]  /*a1b0*/  SHF.R.S32.HI R8, RZ, 0x18, R62 ;  /* 0x00000018ff087819 */ /* 0x000fe2000001143e */
[----:B------:R-:W-:Y:S02]  /*a1c0*/  IMAD R16, R38, R21, RZ ;  /* 0x0000001526107224 */ /* 0x000fe400078e02ff */
[-C--:B------:R-:W-:Y:S02]  /*a1d0*/  IMAD R14, R46, R40.reuse, R14 ;  /* 0x000000282e0e7224 */ /* 0x080fe400078e020e */
[-C--:B------:R-:W-:Y:S02]  /*a1e0*/  IMAD R15, R0, R40.reuse, R15 ;  /* 0x00000028000f7224 */ /* 0x080fe400078e020f */
[----:B------:R-:W-:Y:S01]  /*a1f0*/  IMAD R16, R2, R40, R16 ;  /* 0x0000002802107224 */ /* 0x000fe200078e0210 */
[----:B------:R-:W-:Y:S01]  /*a200*/  I2IP.S8.S32.SAT R13, R14, R13, RZ ;  /* 0x0000000d0e0d7239 */ /* 0x000fe200000014ff */
[C---:B------:R-:W-:Y:S01]  /*a210*/  IMAD R19, R38.reuse, R24, RZ ;  /* 0x0000001826137224 */ /* 0x040fe200078e02ff */
[----:B------:R-:W-:Y:S01]  /*a220*/  SHF.R.S32.HI R2, RZ, 0x18, R56 ;  /* 0x00000018ff027819 */ /* 0x000fe20000011438 */
[----:B------:R-:W-:Y:S01]  /*a230*/  IMAD R24, R38, R29, RZ ;  /* 0x0000001d26187224 */ /* 0x000fe200078e02ff */
[----:B------:R-:W-:Y:S01]  /*a240*/  I2IP.S8.S32.SAT R35, R12, R7, R13 ;  /* 0x000000070c237239 */ /* 0x000fe2000000140d */
[----:B------:R-:W-:Y:S02]  /*a250*/  IMAD R17, R8, R40, R17 ;  /* 0x0000002808117224 */ /* 0x000fe400078e0211 */
[----:B------:R-:W-:Y:S02]  /*a260*/  IMAD.MOV.U32 R0, RZ, RZ, R57 ;  /* 0x000000ffff007224 */ /* 0x000fe400078e0039 */
[----:B------:R-:W-:Y:S01]  /*a270*/  IMAD R29, R38, R34, RZ ;  /* 0x00000022261d7224 */ /* 0x000fe200078e02ff */
[----:B------:R-:W-:Y:S01]  /*a280*/  I2IP.S8.S32.SAT R34, R4, R3, R5 ;  /* 0x0000000304227239 */ /* 0x000fe20000001405 */
[-C--:B------:R-:W-:Y:S01]  /*a290*/  IMAD R18, R41, R40.reuse, R18 ;  /* 0x0000002829127224 */ /* 0x080fe200078e0212 */
[----:B------:R-:W-:Y:S01]  /*a2a0*/  SHF.R.S32.HI R3, RZ, 0x18, R55 ;  /* 0x00000018ff037819 */ /* 0x000fe20000011437 */
[----:B------:R-:W-:Y:S01]  /*a2b0*/  IMAD R19, R0, R40, R19 ;  /* 0x0000002800137224 */ /* 0x000fe200078e0213 */
[----:B------:R-:W-:Y:S01]  /*a2c0*/  MOV R0, R54 ;  /* 0x0000003600007202 */ /* 0x000fe20000000f00 */
[----:B------:R1:W-:Y:S01]  /*a2d0*/  STS.128 [R74+UR43+0x5300], R32 ;  /* 0x005300204a007988 */ /* 0x0003e20008000c2b */
        /* <DEDUP_REMOVED lines=8> */
[----:B------:R-:W-:Y:S01]  /*a360*/  I2IP.S8.S32.SAT R16, R16, R15, R17 ;  /* 0x0000000f10107239 */ /* 0x000fe20000001411 */
[-C--:B------:R-:W-:Y:S01]  /*a370*/  IMAD R23, R0, R40.reuse, R23 ;  /* 0x0000002800177224 */ /* 0x080fe200078e0217 */
[----:B------:R-:W-:Y:S01]  /*a380*/  SHF.R.S32.HI R0, RZ, 0x18, R52 ;  /* 0x00000018ff007819 */ /* 0x000fe20000011434 */
[----:B------:R-:W-:Y:S01]  /*a390*/  IMAD R24, R2, R40, R24 ;  /* 0x0000002802187224 */ /* 0x000fe200078e0218 */
[----:B------:R-:W-:Y:S01]  /*a3a0*/  MOV R2, R50 ;  /* 0x0000003200027202 */ /* 0x000fe20000000f00 */
[----:B------:R-:W-:Y:S01]  /*a3b0*/  IMAD R26, R38, R31, RZ ;  /* 0x0000001f261a7224 */ /* 0x000fe200078e02ff */
[----:B------:R-:W-:Y:S01]  /*a3c0*/  I2IP.S8.S32.SAT R17, R22, R21, RZ ;  /* 0x0000001516117239 */ /* 0x000fe200000014ff */
[-C--:B------:R-:W-:Y:S02]  /*a3d0*/  IMAD R25, R0, R40.reuse, R25 ;  /* 0x0000002800197224 */ /* 0x080fe400078e0219 */
[-C--:B------:R-:W-:Y:S01]  /*a3e0*/  IMAD R26, R43, R40.reuse, R26 ;  /* 0x000000282b1a7224 */ /* 0x080fe200078e021a */
[----:B------:R-:W-:Y:S01]  /*a3f0*/  I2IP.S8.S32.SAT R17, R20, R19, R17 ;  /* 0x0000001314117239 */ /* 0x000fe20000001411 */
[-C--:B------:R-:W-:Y:S02]  /*a400*/  IMAD R27, R2, R40.reuse, R27 ;  /* 0x00000028021b7224 */ /* 0x080fe400078e021b */
[-C--:B------:R-:W-:Y:S01]  /*a410*/  IMAD R28, R3, R40.reuse, R28 ;  /* 0x00000028031c7224 */ /* 0x080fe200078e021c */
[----:B------:R-:W-:Y:S01]  /*a420*/  I2IP.S8.S32.SAT R18, R26, R25, RZ ;  /* 0x000000191a127239 */ /* 0x000fe200000014ff */
[-C--:B------:R-:W-:Y:S02]  /*a430*/  IMAD R29, R4, R40.reuse, R29 ;  /* 0x00000028041d7224 */ /* 0x080fe400078e021d */
[----:B------:R-:W-:Y:S01]  /*a440*/  IMAD R30, R47, R40, R30 ;  /* 0x000000282f1e7224 */ /* 0x000fe200078e021e */
[----:B------:R-:W-:Y:S04]  /*a450*/  I2IP.S8.S32.SAT R18, R24, R23, R18 ;  /* 0x0000001718127239 */ /* 0x000fe80000001412 */
        /* <DEDUP_REMOVED lines=26> */
.L_x_154:
[----:B------:R-:W-:Y:S05]  /*a600*/  BSYNC.RECONVERGENT B0 ;  /* 0x0000000000007941 */ /* 0x000fea0003800200 */
.L_x_153:
[----:B------:R-:W-:Y:S01]  /*a610*/  R2UR UR4, R78 ;  /* 0x000000004e0472ca */ /* 0x000fe200000e0000 */
[----:B------:R-:W-:Y:S01]  /*a620*/  BAR.SYNC.DEFER_BLOCKING 0x1, 0x80 ;  /* 0x0042000000007b1d */ /* 0x000fe20000010000 */
[----:B------:R-:W-:Y:S01]  /*a630*/  ISETP.NE.AND P0, PT, R81, 0x2, PT ;  /* 0x000000025100780c */ /* 0x000fe20003f05270 */
[----:B------:R-:W-:Y:S01]  /*a640*/  UISETP.NE.AND UP0, UPT, UR44, URZ, UPT ;  /* 0x000000ff2c00728c */ /* 0x000fe2000bf05270 */
[----:B------:R-:W-:Y:S01]  /*a650*/  ISETP.NE.AND P1, PT, R36, 0x4, PT ;  /* 0x000000042400780c */ /* 0x000fe20003f25270 */
[----:B------:R-:W-:Y:S01]  /*a660*/  UIADD3 UR30, UPT, UPT, UR37, UR63, URZ ;  /* 0x0000003f251e7290 */ /* 0x000fe2000fffe0ff */
[----:B------:R-:W-:Y:S02]  /*a670*/  SEL R2, RZ, 0x1, P0 ;  /* 0x00000001ff027807 */ /* 0x000fe40000000000 */
[----:B------:R-:W-:Y:S02]  /*a680*/  SEL R0, RZ, 0x1, P1 ;  /* 0x00000001ff007807 */ /* 0x000fe40000800000 */
[----:B------:R-:W-:Y:S02]  /*a690*/  LOP3.LUT R84, R84, R2, RZ, 0x3c, !PT ;  /* 0x0000000254547212 */ /* 0x000fe400078e3cff */
[----:B------:R-:W-:Y:S01]  /*a6a0*/  LOP3.LUT R85, R85, R0, RZ, 0x3c, !PT ;  /* 0x0000000055557212 */ /* 0x000fe200078e3cff */
[----:B------:R-:W-:Y:S01]  /*a6b0*/  UIADD3 UR20, UPT, UPT, UR38, UR4, URZ ;  /* 0x0000000426147290 */ /* 0x000fe2000fffe0ff */
[----:B------:R-:W-:Y:S02]  /*a6c0*/  SEL R81, R81, RZ, P0 ;  /* 0x000000ff51517207 */ /* 0x000fe40000000000 */
[----:B------:R-:W-:Y:S01]  /*a6d0*/  SEL R36, R36, RZ, P1 ;  /* 0x000000ff24247207 */ /* 0x000fe20000800000 */
[----:B------:R-:W-:Y:S01]  /*a6e0*/  UMOV UR36, UR59 ;  /* 0x0000003b00247c82 */ /* 0x000fe20008000000 */
[----:B------:R-:W-:Y:S07]  /*a6f0*/  BRA.U UP0, `(.L_x_155) ;  /* 0xffffffb900887547 */ /* 0x000fee000b83ffff */
[----:B------:R-:W-:Y:S05]  /*a700*/  EXIT ;  /* 0x000000000000794d */ /* 0x000fea0003800000 */
.L_x_25:
[----:B--2---:R2:W3:Y:S02]  /*a710*/  SYNCS.PHASECHK.TRANS64.TRYWAIT P0, [R0+URZ+0x1c0], R2 ;  /* 0x0001c002000075a7 */ /* 0x0044e400080011ff */
[----:B---3--:R-:W-:Y:S05]  /*a720*/  @!P0 NANOSLEEP.SYNCS 0x989680 ;  /* 0x009896800000895d */ /* 0x008fea0003900000 */
[----:B------:R-:W3:Y:S02]  /*a730*/  @!P0 SYNCS.PHASECHK.TRANS64 P0, [R0+URZ+0x1c0], R2 ;  /* 0x0001c002000085a7 */ /* 0x000ee400080010ff */
[----:B---3--:R-:W-:Y:S05]  /*a740*/  @!P0 BRA `(.L_x_25) ;  /* 0xfffffffc00f08947 */ /* 0x008fea000383ffff */
[----:B------:R-:W-:Y:S05]  /*a750*/  BRA `(.L_x_156) ;  /* 0xffffff7400287947 */ /* 0x000fea000383ffff */
.L_x_28:
[----:B-1----:R-:W-:-:S07]  /*a760*/  MOV R0, UR33 ;  /* 0x0000002100007c02 */ /* 0x002fce0008000f00 */
.L_x_157:
[----:B-1----:R1:W2:Y:S02]  /*a770*/  SYNCS.PHASECHK.TRANS64.TRYWAIT P0, [R0+URZ+0x80], R3 ;  /* 0x00008003000075a7 */ /* 0x0022a400080011ff */
[----:B--2---:R-:W-:Y:S05]  /*a780*/  @!P0 NANOSLEEP.SYNCS 0x989680 ;  /* 0x009896800000895d */ /* 0x004fea0003900000 */
[----:B------:R-:W2:Y:S02]  /*a790*/  @!P0 SYNCS.PHASECHK.TRANS64 P0, [R0+URZ+0x80], R3 ;  /* 0x00008003000085a7 */ /* 0x000ea400080010ff */
[----:B--2---:R-:W-:Y:S05]  /*a7a0*/  @!P0 BRA `(.L_x_157) ;  /* 0xfffffffc00f08947 */ /* 0x004fea000383ffff */
[----:B------:R-:W-:Y:S05]  /*a7b0*/  BRA `(.L_x_27) ;  /* 0xffffff7400807947 */ /* 0x000fea000383ffff */
.L_x_35:
[----:B-1----:R-:W-:-:S07]  /*a7c0*/  MOV R0, UR17 ;  /* 0x0000001100007c02 */ /* 0x002fce0008000f00 */
.L_x_158:
[----:B-1----:R1:W2:Y:S02]  /*a7d0*/  SYNCS.PHASECHK.TRANS64.TRYWAIT P0, [R0+URZ+0x80], R3 ;  /* 0x00008003000075a7 */ /* 0x0022a400080011ff */
[----:B--2---:R-:W-:Y:S05]  /*a7e0*/  @!P0 NANOSLEEP.SYNCS 0x989680 ;  /* 0x009896800000895d */ /* 0x004fea0003900000 */
[----:B------:R-:W2:Y:S02]  /*a7f0*/  @!P0 SYNCS.PHASECHK.TRANS64 P0, [R0+URZ+0x80], R3 ;  /* 0x00008003000085a7 */ /* 0x000ea400080010ff */
[----:B--2---:R-:W-:Y:S05]  /*a800*/  @!P0 BRA `(.L_x_158) ;  /* 0xfffffffc00f08947 */ /* 0x004fea000383ffff */
[----:B------:R-:W-:Y:S05]  /*a810*/  BRA `(.L_x_34) ;  /* 0xffffff7800407947 */ /* 0x000fea000383ffff */
.L_x_40:
[----:B-1----:R1:W2:Y:S02]  /*a820*/  SYNCS.PHASECHK.TRANS64.TRYWAIT P0, [R3+URZ+0x150], R0 ;  /* 0x00015000030075a7 */ /* 0x0022a400080011ff */
[----:B--2---:R-:W-:Y:S05]  /*a830*/  @!P0 NANOSLEEP.SYNCS 0x989680 ;  /* 0x009896800000895d */ /* 0x004fea0003900000 */
[----:B------:R-:W2:Y:S02]  /*a840*/  @!P0 SYNCS.PHASECHK.TRANS64 P0, [R3+URZ+0x150], R0 ;  /* 0x00015000030085a7 */ /* 0x000ea400080010ff */
[----:B--2---:R-:W-:Y:S05]  /*a850*/  @!P0 BRA `(.L_x_40) ;  /* 0xfffffffc00f08947 */ /* 0x004fea000383ffff */
[----:B------:R-:W-:Y:S05]  /*a860*/  BRA `(.L_x_159) ;  /* 0xffffff7800e87947 */ /* 0x000fea000383ffff */
.L_x_44:
[----:B------:R-:W-:-:S07]  /*a870*/  MOV R0, UR4 ;  /* 0x0000000400007c02 */ /* 0x000fce0008000f00 */
.L_x_160:
[----:B-1----:R1:W2:Y:S02]  /*a880*/  SYNCS.PHASECHK.TRANS64.TRYWAIT P0, [R0+URZ], R2 ;  /* 0x00000002000075a7 */ /* 0x0022a400080011ff */
[----:B--2---:R-:W-:Y:S05]  /*a890*/  @!P0 NANOSLEEP.SYNCS 0x989680 ;  /* 0x009896800000895d */ /* 0x004fea0003900000 */
[----:B------:R-:W2:Y:S02]  /*a8a0*/  @!P0 SYNCS.PHASECHK.TRANS64 P0, [R0+URZ], R2 ;  /* 0x00000002000085a7 */ /* 0x000ea400080010ff */
[----:B--2---:R-:W-:Y:S05]  /*a8b0*/  @!P0 BRA `(.L_x_160) ;  /* 0xfffffffc00f08947 */ /* 0x004fea000383ffff */
[----:B------:R-:W-:Y:S05]  /*a8c0*/  BRA `(.L_x_161) ;  /* 0xffffff8000907947 */ /* 0x000fea000383ffff */
.L_x_45:
[----:B------:R-:W-:-:S07]  /*a8d0*/  MOV R0, UR5 ;  /* 0x0000000500007c02 */ /* 0x000fce0008000f00 */
.L_x_162:
[----:B-1----:R1:W2:Y:S02]  /*a8e0*/  SYNCS.PHASECHK.TRANS64.TRYWAIT P0, [R0+URZ], R3 ;  /* 0x00000003000075a7 */ /* 0x0022a400080011ff */
[----:B--2---:R-:W-:Y:S05]  /*a8f0*/  @!P0 NANOSLEEP.SYNCS 0x989680 ;  /* 0x009896800000895d */ /* 0x004fea0003900000 */
[----:B------:R-:W2:Y:S02]  /*a900*/  @!P0 SYNCS.PHASECHK.TRANS64 P0, [R0+URZ], R3 ;  /* 0x00000003000085a7 */ /* 0x000ea400080010ff */
[----:B--2---:R-:W-:Y:S05]  /*a910*/  @!P0 BRA `(.L_x_162) ;  /* 0xfffffffc00f08947 */ /* 0x004fea000383ffff */
[----:B------:R-:W-:Y:S05]  /*a920*/  BRA `(.L_x_163) ;  /* 0xffffff80009c7947 */ /* 0x000fea000383ffff */
.L_x_46:
[----:B------:R-:W-:-:S07]  /*a930*/  MOV R0, UR5 ;  /* 0x0000000500007c02 */ /* 0x000fce0008000f00 */
.L_x_164:
[----:B-1----:R1:W2:Y:S02]  /*a940*/  SYNCS.PHASECHK.TRANS64.TRYWAIT P0, [R0+URZ], R3 ;  /* 0x00000003000075a7 */ /* 0x0022a400080011ff */
[----:B--2---:R-:W-:Y:S05]  /*a950*/  @!P0 NANOSLEEP.SYNCS 0x989680 ;  /* 0x009896800000895d */ /* 0x004fea0003900000 */
[----:B------:R-:W2:Y:S02]  /*a960*/  @!P0 SYNCS.PHASECHK.TRANS64 P0, [R0+URZ], R3 ;  /* 0x00000003000085a7 */ /* 0x000ea400080010ff */
[----:B--2---:R-:W-:Y:S05]  /*a970*/  @!P0 BRA `(.L_x_164) ;  /* 0xfffffffc00f08947 */ /* 0x004fea000383ffff */
[----:B------:R-:W-:Y:S05]  /*a980*/  BRA `(.L_x_165) ;  /* 0xffffff8000a87947 */ /* 0x000fea000383ffff */
.L_x_47:
[----:B------:R-:W-:-:S07]  /*a990*/  MOV R0, UR5 ;  /* 0x0000000500007c02 */ /* 0x000fce0008000f00 */
.L_x_166:
[----:B-1----:R1:W2:Y:S02]  /*a9a0*/  SYNCS.PHASECHK.TRANS64.TRYWAIT P0, [R0+URZ], R3 ;  /* 0x00000003000075a7 */ /* 0x0022a400080011ff */
[----:B--2---:R-:W-:Y:S05]  /*a9b0*/  @!P0 NANOSLEEP.SYNCS 0x989680 ;  /* 0x009896800000895d */ /* 0x004fea0003900000 */
[----:B------:R-:W2:Y:S02]  /*a9c0*/  @!P0 SYNCS.PHASECHK.TRANS64 P0, [R0+URZ], R3 ;  /* 0x00000003000085a7 */ /* 0x000ea400080010ff */
[----:B--2---:R-:W-:Y:S05]  /*a9d0*/  @!P0 BRA `(.L_x_166) ;  /* 0xfffffffc00f08947 */ /* 0x004fea000383ffff */
[----:B------:R-:W-:Y:S05]  /*a9e0*/  BRA `(.L_x_167) ;  /* 0xffffff8000b47947 */ /* 0x000fea000383ffff */
.L_x_48:
[----:B------:R-:W-:-:S07]  /*a9f0*/  MOV R0, UR5 ;  /* 0x0000000500007c02 */ /* 0x000fce0008000f00 */
.L_x_168:
[----:B-1----:R1:W2:Y:S02]  /*aa00*/  SYNCS.PHASECHK.TRANS64.TRYWAIT P0, [R0+URZ], R3 ;  /* 0x00000003000075a7 */ /* 0x0022a400080011ff */
[----:B--2---:R-:W-:Y:S05]  /*aa10*/  @!P0 NANOSLEEP.SYNCS 0x989680 ;  /* 0x009896800000895d */ /* 0x004fea0003900000 */
[----:B------:R-:W2:Y:S02]  /*aa20*/  @!P0 SYNCS.PHASECHK.TRANS64 P0, [R0+URZ], R3 ;  /* 0x00000003000085a7 */ /* 0x000ea400080010ff */
[----:B--2---:R-:W-:Y:S05]  /*aa30*/  @!P0 BRA `(.L_x_168) ;  /* 0xfffffffc00f08947 */ /* 0x004fea000383ffff */
[----:B------:R-:W-:Y:S05]  /*aa40*/  BRA `(.L_x_169) ;  /* 0xffffff8000c07947 */ /* 0x000fea000383ffff */
.L_x_49:
[----:B------:R-:W-:-:S07]  /*aa50*/  MOV R0, UR5 ;  /* 0x0000000500007c02 */ /* 0x000fce0008000f00 */
.L_x_170:
[----:B-1----:R1:W2:Y:S02]  /*aa60*/  SYNCS.PHASECHK.TRANS64.TRYWAIT P0, [R0+URZ], R3 ;  /* 0x00000003000075a7 */ /* 0x0022a400080011ff */
[----:B--2---:R-:W-:Y:S05]  /*aa70*/  @!P0 NANOSLEEP.SYNCS 0x989680 ;  /* 0x009896800000895d */ /* 0x004fea0003900000 */
[----:B------:R-:W2:Y:S02]  /*aa80*/  @!P0 SYNCS.PHASECHK.TRANS64 P0, [R0+URZ], R3 ;  /* 0x00000003000085a7 */ /* 0x000ea400080010ff */
[----:B--2---:R-:W-:Y:S05]  /*aa90*/  @!P0 BRA `(.L_x_170) ;  /* 0xfffffffc00f08947 */ /* 0x004fea000383ffff */
[----:B------:R-:W-:Y:S05]  /*aaa0*/  BRA `(.L_x_171) ;  /* 0xffffff8000cc7947 */ /* 0x000fea000383ffff */
.L_x_50:
[----:B------:R-:W-:-:S07]  /*aab0*/  MOV R0, UR5 ;  /* 0x0000000500007c02 */ /* 0x000fce0008000f00 */
.L_x_172:
[----:B-1----:R1:W2:Y:S02]  /*aac0*/  SYNCS.PHASECHK.TRANS64.TRYWAIT P0, [R0+URZ], R3 ;  /* 0x00000003000075a7 */ /* 0x0022a400080011ff */
[----:B--2---:R-:W-:Y:S05]  /*aad0*/  @!P0 NANOSLEEP.SYNCS 0x989680 ;  /* 0x009896800000895d */ /* 0x004fea0003900000 */
[----:B------:R-:W2:Y:S02]  /*aae0*/  @!P0 SYNCS.PHASECHK.TRANS64 P0, [R0+URZ], R3 ;  /* 0x00000003000085a7 */ /* 0x000ea400080010ff */
[----:B--2---:R-:W-:Y:S05]  /*aaf0*/  @!P0 BRA `(.L_x_172) ;  /* 0xfffffffc00f08947 */ /* 0x004fea000383ffff */
[----:B------:R-:W-:Y:S05]  /*ab00*/  BRA `(.L_x_173) ;  /* 0xffffff8000d87947 */ /* 0x000fea000383ffff */
.L_x_51:
[----:B------:R-:W-:-:S07]  /*ab10*/  MOV R0, UR5 ;  /* 0x0000000500007c02 */ /* 0x000fce0008000f00 */
.L_x_174:
[----:B-1----:R1:W2:Y:S02]  /*ab20*/  SYNCS.PHASECHK.TRANS64.TRYWAIT P0, [R0+URZ], R3 ;  /* 0x00000003000075a7 */ /* 0x0022a400080011ff */
[----:B--2---:R-:W-:Y:S05]  /*ab30*/  @!P0 NANOSLEEP.SYNCS 0x989680 ;  /* 0x009896800000895d */ /* 0x004fea0003900000 */
[----:B------:R-:W2:Y:S02]  /*ab40*/  @!P0 SYNCS.PHASECHK.TRANS64 P0, [R0+URZ], R3 ;  /* 0x00000003000085a7 */ /* 0x000ea400080010ff */
[----:B--2---:R-:W-:Y:S05]  /*ab50*/  @!P0 BRA `(.L_x_174) ;  /* 0xfffffffc00f08947 */ /* 0x004fea000383ffff */
[----:B------:R-:W-:Y:S05]  /*ab60*/  BRA `(.L_x_175) ;  /* 0xffffff8000e47947 */ /* 0x000fea000383ffff */
.L_x_52:
[----:B------:R-:W-:-:S07]  /*ab70*/  MOV R0, UR5 ;  /* 0x0000000500007c02 */ /* 0x000fce0008000f00 */
.L_x_176:
[----:B-1----:R1:W2:Y:S02]  /*ab80*/  SYNCS.PHASECHK.TRANS64.TRYWAIT P0, [R0+URZ], R3 ;  /* 0x00000003000075a7 */ /* 0x0022a400080011ff */
[----:B--2---:R-:W-:Y:S05]  /*ab90*/  @!P0 NANOSLEEP.SYNCS 0x989680 ;  /* 0x009896800000895d */ /* 0x004fea0003900000 */
[----:B------:R-:W2:Y:S02]  /*aba0*/  @!P0 SYNCS.PHASECHK.TRANS64 P0, [R0+URZ], R3 ;  /* 0x00000003000085a7 */ /* 0x000ea400080010ff */
[----:B--2---:R-:W-:Y:S05]  /*abb0*/  @!P0 BRA `(.L_x_176) ;  /* 0xfffffffc00f08947 */ /* 0x004fea000383ffff */
[----:B------:R-:W-:Y:S05]  /*abc0*/  BRA `(.L_x_177) ;  /* 0xffffff8000f07947 */ /* 0x000fea000383ffff */
.L_x_53:
[----:B------:R-:W-:-:S07]  /*abd0*/  MOV R0, UR5 ;  /* 0x0000000500007c02 */ /* 0x000fce0008000f00 */
.L_x_178:
[----:B-1----:R1:W2:Y:S02]  /*abe0*/  SYNCS.PHASECHK.TRANS64.TRYWAIT P0, [R0+URZ], R3 ;  /* 0x00000003000075a7 */ /* 0x0022a400080011ff */
[----:B--2---:R-:W-:Y:S05]  /*abf0*/  @!P0 NANOSLEEP.SYNCS 0x989680 ;  /* 0x009896800000895d */ /* 0x004fea0003900000 */
[----:B------:R-:W2:Y:S02]  /*ac00*/  @!P0 SYNCS.PHASECHK.TRANS64 P0, [R0+URZ], R3 ;  /* 0x00000003000085a7 */ /* 0x000ea400080010ff */
[----:B--2---:R-:W-:Y:S05]  /*ac10*/  @!P0 BRA `(.L_x_178) ;  /* 0xfffffffc00f08947 */ /* 0x004fea000383ffff */
[----:B------:R-:W-:Y:S05]  /*ac20*/  BRA `(.L_x_179) ;  /* 0xffffff8000fc7947 */ /* 0x000fea000383ffff */
.L_x_54:
[----:B------:R-:W-:-:S07]  /*ac30*/  MOV R0, UR5 ;  /* 0x0000000500007c02 */ /* 0x000fce0008000f00 */
.L_x_180:
[----:B-1----:R1:W2:Y:S02]  /*ac40*/  SYNCS.PHASECHK.TRANS64.TRYWAIT P0, [R0+URZ], R3 ;  /* 0x00000003000075a7 */ /* 0x0022a400080011ff */
[----:B--2---:R-:W-:Y:S05]  /*ac50*/  @!P0 NANOSLEEP.SYNCS 0x989680 ;  /* 0x009896800000895d */ /* 0x004fea0003900000 */
[----:B------:R-:W2:Y:S02]  /*ac60*/  @!P0 SYNCS.PHASECHK.TRANS64 P0, [R0+URZ], R3 ;  /* 0x00000003000085a7 */ /* 0x000ea400080010ff */
[----:B--2---:R-:W-:Y:S05]  /*ac70*/  @!P0 BRA `(.L_x_180) ;  /* 0xfffffffc00f08947 */ /* 0x004fea000383ffff */
[----:B------:R-:W-:Y:S05]  /*ac80*/  BRA `(.L_x_181) ;  /* 0xffffff8400087947 */ /* 0x000fea000383ffff */
.L_x_55:
[----:B------:R-:W-:-:S07]  /*ac90*/  MOV R0, UR5 ;  /* 0x0000000500007c02 */ /* 0x000fce0008000f00 */
.L_x_182:
[----:B-1----:R1:W2:Y:S02]  /*aca0*/  SYNCS.PHASECHK.TRANS64.TRYWAIT P0, [R0+URZ], R3 ;  /* 0x00000003000075a7 */ /* 0x0022a400080011ff */
[----:B--2---:R-:W-:Y:S05]  /*acb0*/  @!P0 NANOSLEEP.SYNCS 0x989680 ;  /* 0x009896800000895d */ /* 0x004fea0003900000 */
[----:B------:R-:W2:Y:S02]  /*acc0*/  @!P0 SYNCS.PHASECHK.TRANS64 P0, [R0+URZ], R3 ;  /* 0x00000003000085a7 */ /* 0x000ea400080010ff */
[----:B--2---:R-:W-:Y:S05]  /*acd0*/  @!P0 BRA `(.L_x_182) ;  /* 0xfffffffc00f08947 */ /* 0x004fea000383ffff */
[----:B------:R-:W-:Y:S05]  /*ace0*/  BRA `(.L_x_183) ;  /* 0xffffff8400147947 */ /* 0x000fea000383ffff */
.L_x_56:
[----:B------:R-:W-:-:S07]  /*acf0*/  MOV R0, UR5 ;  /* 0x0000000500007c02 */ /* 0x000fce0008000f00 */
.L_x_184:
[----:B-1----:R1:W2:Y:S02]  /*ad00*/  SYNCS.PHASECHK.TRANS64.TRYWAIT P0, [R0+URZ], R3 ;  /* 0x00000003000075a7 */ /* 0x0022a400080011ff */
[----:B--2---:R-:W-:Y:S05]  /*ad10*/  @!P0 NANOSLEEP.SYNCS 0x989680 ;  /* 0x009896800000895d */ /* 0x004fea0003900000 */
[----:B------:R-:W2:Y:S02]  /*ad20*/  @!P0 SYNCS.PHASECHK.TRANS64 P0, [R0+URZ], R3 ;  /* 0x00000003000085a7 */ /* 0x000ea400080010ff */
[----:B--2---:R-:W-:Y:S05]  /*ad30*/  @!P0 BRA `(.L_x_184) ;  /* 0xfffffffc00f08947 */ /* 0x004fea000383ffff */
[----:B------:R-:W-:Y:S05]  /*ad40*/  BRA `(.L_x_185) ;  /* 0xffffff8400207947 */ /* 0x000fea000383ffff */
.L_x_57:
[----:B------:R-:W-:-:S07]  /*ad50*/  MOV R0, UR5 ;  /* 0x0000000500007c02 */ /* 0x000fce0008000f00 */
.L_x_186:
[----:B-1----:R1:W2:Y:S02]  /*ad60*/  SYNCS.PHASECHK.TRANS64.TRYWAIT P0, [R0+URZ], R3 ;  /* 0x00000003000075a7 */ /* 0x0022a400080011ff */
[----:B--2---:R-:W-:Y:S05]  /*ad70*/  @!P0 NANOSLEEP.SYNCS 0x989680 ;  /* 0x009896800000895d */ /* 0x004fea0003900000 */
[----:B------:R-:W2:Y:S02]  /*ad80*/  @!P0 SYNCS.PHASECHK.TRANS64 P0, [R0+URZ], R3 ;  /* 0x00000003000085a7 */ /* 0x000ea400080010ff */
[----:B--2---:R-:W-:Y:S05]  /*ad90*/  @!P0 BRA `(.L_x_186) ;  /* 0xfffffffc00f08947 */ /* 0x004fea000383ffff */
[----:B------:R-:W-:Y:S05]  /*ada0*/  BRA `(.L_x_187) ;  /* 0xffffff84002c7947 */ /* 0x000fea000383ffff */
.L_x_58:
[----:B------:R-:W-:-:S07]  /*adb0*/  MOV R0, UR5 ;  /* 0x0000000500007c02 */ /* 0x000fce0008000f00 */
.L_x_188:
[----:B-1----:R1:W2:Y:S02]  /*adc0*/  SYNCS.PHASECHK.TRANS64.TRYWAIT P0, [R0+URZ], R3 ;  /* 0x00000003000075a7 */ /* 0x0022a400080011ff */
[----:B--2---:R-:W-:Y:S05]  /*add0*/  @!P0 NANOSLEEP.SYNCS 0x989680 ;  /* 0x009896800000895d */ /* 0x004fea0003900000 */
[----:B------:R-:W2:Y:S02]  /*ade0*/  @!P0 SYNCS.PHASECHK.TRANS64 P0, [R0+URZ], R3 ;  /* 0x00000003000085a7 */ /* 0x000ea400080010ff */
[----:B--2---:R-:W-:Y:S05]  /*adf0*/  @!P0 BRA `(.L_x_188) ;  /* 0xfffffffc00f08947 */ /* 0x004fea000383ffff */
[----:B------:R-:W-:Y:S05]  /*ae00*/  BRA `(.L_x_189) ;  /* 0xffffff8400387947 */ /* 0x000fea000383ffff */
.L_x_61:
[----:B-1----:R1:W2:Y:S02]  /*ae10*/  SYNCS.PHASECHK.TRANS64.TRYWAIT P0, [R2+URZ+0x1b0], R4 ;  /* 0x0001b004020075a7 */ /* 0x0022a400080011ff */
[----:B--2---:R-:W-:Y:S05]  /*ae20*/  @!P0 NANOSLEEP.SYNCS 0x989680 ;  /* 0x009896800000895d */ /* 0x004fea0003900000 */
[----:B------:R-:W2:Y:S02]  /*ae30*/  @!P0 SYNCS.PHASECHK.TRANS64 P0, [R2+URZ+0x1b0], R4 ;  /* 0x0001b004020085a7 */ /* 0x000ea400080010ff */
[----:B--2---:R-:W-:Y:S05]  /*ae40*/  @!P0 BRA `(.L_x_61) ;  /* 0xfffffffc00f08947 */ /* 0x004fea000383ffff */
[----:B------:R-:W-:Y:S05]  /*ae50*/  BRA `(.L_x_190) ;  /* 0xffffff8400947947 */ /* 0x000fea000383ffff */
.L_x_62:
[----:B------:R-:W-:-:S07]  /*ae60*/  MOV R2, UR4 ;  /* 0x0000000400027c02 */ /* 0x000fce0008000f00 */
.L_x_191:
[----:B-1----:R1:W2:Y:S02]  /*ae70*/  SYNCS.PHASECHK.TRANS64.TRYWAIT P0, [R2+URZ+0x160], R5 ;  /* 0x00016005020075a7 */ /* 0x0022a400080011ff */
[----:B--2---:R-:W-:Y:S05]  /*ae80*/  @!P0 NANOSLEEP.SYNCS 0x989680 ;  /* 0x009896800000895d */ /* 0x004fea0003900000 */
[----:B------:R-:W2:Y:S02]  /*ae90*/  @!P0 SYNCS.PHASECHK.TRANS64 P0, [R2+URZ+0x160], R5 ;  /* 0x00016005020085a7 */ /* 0x000ea400080010ff */
[----:B--2---:R-:W-:Y:S05]  /*aea0*/  @!P0 BRA `(.L_x_191) ;  /* 0xfffffffc00f08947 */ /* 0x004fea000383ffff */
[----:B------:R-:W-:Y:S05]  /*aeb0*/  BRA `(.L_x_192) ;  /* 0xffffff8400a47947 */ /* 0x000fea000383ffff */
.L_x_63:
[----:B-1----:R1:W2:Y:S02]  /*aec0*/  SYNCS.PHASECHK.TRANS64.TRYWAIT P1, [R2+URZ+0x150], R4 ;  /* 0x00015004020075a7 */ /* 0x0022a400080211ff */
[----:B--2---:R-:W-:Y:S05]  /*aed0*/  @!P1 NANOSLEEP.SYNCS 0x989680 ;  /* 0x009896800000995d */ /* 0x004fea0003900000 */
[----:B------:R-:W2:Y:S02]  /*aee0*/  @!P1 SYNCS.PHASECHK.TRANS64 P1, [R2+URZ+0x150], R4 ;  /* 0x00015004020095a7 */ /* 0x000ea400080210ff */
[----:B--2---:R-:W-:Y:S05]  /*aef0*/  @!P1 BRA `(.L_x_63) ;  /* 0xfffffffc00f09947 */ /* 0x004fea000383ffff */
[----:B------:R-:W-:Y:S05]  /*af00*/  BRA `(.L_x_193) ;  /* 0xffffff8400d47947 */ /* 0x000fea000383ffff */
.L_x_66:
[----:B------:R-:W-:-:S07]  /*af10*/  MOV R0, UR4 ;  /* 0x0000000400007c02 */ /* 0x000fce0008000f00 */
.L_x_194:
[----:B-1----:R1:W2:Y:S02]  /*af20*/  SYNCS.PHASECHK.TRANS64.TRYWAIT P0, [R0+URZ+0x160], R2 ;  /* 0x00016002000075a7 */ /* 0x0022a400080011ff */
[----:B--2---:R-:W-:Y:S05]  /*af30*/  @!P0 NANOSLEEP.SYNCS 0x989680 ;  /* 0x009896800000895d */ /* 0x004fea0003900000 */
[----:B------:R-:W2:Y:S02]  /*af40*/  @!P0 SYNCS.PHASECHK.TRANS64 P0, [R0+URZ+0x160], R2 ;  /* 0x00016002000085a7 */ /* 0x000ea400080010ff */
[----:B--2---:R-:W-:Y:S05]  /*af50*/  @!P0 BRA `(.L_x_194) ;  /* 0xfffffffc00f08947 */ /* 0x004fea000383ffff */
[----:B------:R-:W-:Y:S05]  /*af60*/  BRA `(.L_x_65) ;  /* 0xffffff8800287947 */ /* 0x000fea000383ffff */
.L_x_75:
[----:B-1----:R-:W-:-:S04]  /*af70*/  MOV R5, UR5 ;  /* 0x0000000500057c02 */ /* 0x002fc80008000f00 */
[----:B------:R1:W2:Y:S03]  /*af80*/  SYNCS.PHASECHK.TRANS64.TRYWAIT P0, [R5+URZ+0x8], R6 ;  /* 0x00000806050075a7 */ /* 0x0002a600080011ff */
[----:B--2---:R-:W-:Y:S05]  /*af90*/  @!P0 NANOSLEEP.SYNCS 0x989680 ;  /* 0x009896800000895d */ /* 0x004fea0003900000 */
[----:B------:R-:W2:Y:S02]  /*afa0*/  @!P0 SYNCS.PHASECHK.TRANS64 P0, [R5+URZ+0x8], R6 ;  /* 0x00000806050085a7 */ /* 0x000ea400080010ff */
[----:B--2---:R-:W-:Y:S05]  /*afb0*/  @!P0 BRA `(.L_x_75) ;  /* 0xfffffffc00ec8947 */ /* 0x004fea000383ffff */
[----:B------:R-:W-:Y:S05]  /*afc0*/  BRA `(.L_x_74) ;  /* 0xffffff8800dc7947 */ /* 0x000fea000383ffff */
.L_x_77:
[----:B------:R-:W-:Y:S01]  /*afd0*/  BSSY B0, `(.L_x_195) ;  /* 0x0000006000007945 */ /* 0x000fe20003800000 */
[----:B------:R-:W-:-:S07]  /*afe0*/  MOV R15, 0xffffffff ;  /* 0xffffffff000f7802 */ /* 0x000fce0000000f00 */
[----:B-1---5:R-:W-:Y:S05]  /*aff0*/  WARPSYNC.COLLECTIVE R15, `(.L_x_196) ;  /* 0x000000000f0c7348 */ /* 0x022fea0003c00000 */
[----:B------:R-:W-:Y:S02]  /*b000*/  ELECT P6, UR79, PT ;  /* 0x00000000004f782f */ /* 0x000fe400038c0000 */
[----:B------:R-:W-:Y:S01]  /*b010*/  MOV R14, UR79 ;  /* 0x0000004f000e7c02 */ /* 0x000fe20008000f00 */
[----:B-1---5:R-:W-:Y:S10]  /*b020*/  ENDCOLLECTIVE ;  /* 0x000000000000791b */ /* 0x022ff40003800000 */
.L_x_196:
[----:B------:R-:W-:Y:S05]  /*b030*/  BSYNC B0 ;  /* 0x0000000000007941 */ /* 0x000fea0003800000 */
.L_x_195:
[----:B------:R-:W-:Y:S05]  /*b040*/  BRA `(.L_x_197) ;  /* 0xffffff8c000c7947 */ /* 0x000fea000383ffff */
.L_x_79:
[----:B-1----:R-:W-:-:S04]  /*b050*/  MOV R0, UR5 ;  /* 0x0000000500007c02 */ /* 0x002fc80008000f00 */
[----:B------:R1:W2:Y:S03]  /*b060*/  SYNCS.PHASECHK.TRANS64.TRYWAIT P0, [R0+URZ+0x8], R4 ;  /* 0x00000804000075a7 */ /* 0x0002a600080011ff */
[----:B--2---:R-:W-:Y:S05]  /*b070*/  @!P0 NANOSLEEP.SYNCS 0x989680 ;  /* 0x009896800000895d */ /* 0x004fea0003900000 */
[----:B------:R-:W2:Y:S02]  /*b080*/  @!P0 SYNCS.PHASECHK.TRANS64 P0, [R0+URZ+0x8], R4 ;  /* 0x00000804000085a7 */ /* 0x000ea400080010ff */
[----:B--2---:R-:W-:Y:S05]  /*b090*/  @!P0 BRA `(.L_x_79) ;  /* 0xfffffffc00ec8947 */ /* 0x004fea000383ffff */
[----:B------:R-:W-:Y:S05]  /*b0a0*/  BRA `(.L_x_78) ;  /* 0xffffff8c00107947 */ /* 0x000fea000383ffff */
.L_x_80:
[----:B-1----:R1:W2:Y:S02]  /*b0b0*/  SYNCS.PHASECHK.TRANS64.TRYWAIT P0, [R0+URZ+0x150], R4 ;  /* 0x00015004000075a7 */ /* 0x0022a400080011ff */
[----:B--2---:R-:W-:Y:S05]  /*b0c0*/  @!P0 NANOSLEEP.SYNCS 0x989680 ;  /* 0x009896800000895d */ /* 0x004fea0003900000 */
[----:B------:R-:W2:Y:S02]  /*b0d0*/  @!P0 SYNCS.PHASECHK.TRANS64 P0, [R0+URZ+0x150], R4 ;  /* 0x00015004000085a7 */ /* 0x000ea400080010ff */
[----:B--2---:R-:W-:Y:S05]  /*b0e0*/  @!P0 BRA `(.L_x_80) ;  /* 0xfffffffc00f08947 */ /* 0x004fea000383ffff */
[----:B------:R-:W-:Y:S05]  /*b0f0*/  BRA `(.L_x_198) ;  /* 0xffffff8c00ec7947 */ /* 0x000fea000383ffff */
.L_x_82:
[----:B------:R-:W-:-:S07]  /*b100*/  MOV R0, UR23 ;  /* 0x0000001700007c02 */ /* 0x000fce0008000f00 */
.L_x_199:
[----:B-1----:R1:W2:Y:S02]  /*b110*/  SYNCS.PHASECHK.TRANS64.TRYWAIT P0, [R0+URZ+0x190], R4 ;  /* 0x00019004000075a7 */ /* 0x0022a400080011ff */
[----:B--2---:R-:W-:Y:S05]  /*b120*/  @!P0 NANOSLEEP.SYNCS 0x989680 ;  /* 0x009896800000895d */ /* 0x004fea0003900000 */
[----:B------:R-:W2:Y:S02]  /*b130*/  @!P0 SYNCS.PHASECHK.TRANS64 P0, [R0+URZ+0x190], R4 ;  /* 0x00019004000085a7 */ /* 0x000ea400080010ff */
[----:B--2---:R-:W-:Y:S05]  /*b140*/  @!P0 BRA `(.L_x_199) ;  /* 0xfffffffc00f08947 */ /* 0x004fea000383ffff */
[----:B------:R-:W-:Y:S05]  /*b150*/  BRA `(.L_x_200) ;  /* 0xffffff9000387947 */ /* 0x000fea000383ffff */
.L_x_85:
[----:B------:R-:W-:Y:S07]  /*b160*/  MOV R0, UR5 ;  /* 0x0000000500007c02 */ /* 0x000fee0008000f00 */
.L_x_201:
[----:B-1----:R1:W2:Y:S02]  /*b170*/  SYNCS.PHASECHK.TRANS64.TRYWAIT P0, [R0+URZ], R4 ;  /* 0x00000004000075a7 */ /* 0x0022a400080011ff */
[----:B--2---:R-:W-:Y:S05]  /*b180*/  @!P0 NANOSLEEP.SYNCS 0x989680 ;  /* 0x009896800000895d */ /* 0x004fea0003900000 */
[----:B------:R-:W2:Y:S02]  /*b190*/  @!P0 SYNCS.PHASECHK.TRANS64 P0, [R0+URZ], R4 ;  /* 0x00000004000085a7 */ /* 0x000ea400080010ff */
[----:B--2---:R-:W-:Y:S05]  /*b1a0*/  @!P0 BRA `(.L_x_201) ;  /* 0xfffffffc00f08947 */ /* 0x004fea000383ffff */
[----:B------:R-:W-:Y:S05]  /*b1b0*/  BRA `(.L_x_84) ;  /* 0xffffff90004c7947 */ /* 0x000fea000383ffff */
.L_x_89:
[----:B-1----:R-:W-:-:S07]  /*b1c0*/  MOV R0, UR4 ;  /* 0x0000000400007c02 */ /* 0x002fce0008000f00 */
.L_x_202:
[----:B-1----:R1:W2:Y:S02]  /*b1d0*/  SYNCS.PHASECHK.TRANS64.TRYWAIT P0, [R0+URZ], R2 ;  /* 0x00000002000075a7 */ /* 0x0022a400080011ff */
[----:B--2---:R-:W-:Y:S05]  /*b1e0*/  @!P0 NANOSLEEP.SYNCS 0x989680 ;  /* 0x009896800000895d */ /* 0x004fea0003900000 */
[----:B------:R-:W2:Y:S02]  /*b1f0*/  @!P0 SYNCS.PHASECHK.TRANS64 P0, [R0+URZ], R2 ;  /* 0x00000002000085a7 */ /* 0x000ea400080010ff */
[----:B--2---:R-:W-:Y:S05]  /*b200*/  @!P0 BRA `(.L_x_202) ;  /* 0xfffffffc00f08947 */ /* 0x004fea000383ffff */
[----:B------:R-:W-:Y:S05]  /*b210*/  BRA `(.L_x_203) ;  /* 0xffffff9400187947 */ /* 0x000fea000383ffff */
.L_x_90:
[----:B------:R-:W-:-:S07]  /*b220*/  MOV R0, UR5 ;  /* 0x0000000500007c02 */ /* 0x000fce0008000f00 */
.L_x_204:
[----:B-1----:R1:W2:Y:S02]  /*b230*/  SYNCS.PHASECHK.TRANS64.TRYWAIT P0, [R0+URZ], R3 ;  /* 0x00000003000075a7 */ /* 0x0022a400080011ff */
[----:B--2---:R-:W-:Y:S05]  /*b240*/  @!P0 NANOSLEEP.SYNCS 0x989680 ;  /* 0x009896800000895d */ /* 0x004fea0003900000 */
[----:B------:R-:W2:Y:S02]  /*b250*/  @!P0 SYNCS.PHASECHK.TRANS64 P0, [R0+URZ], R3 ;  /* 0x00000003000085a7 */ /* 0x000ea400080010ff */
[----:B--2---:R-:W-:Y:S05]  /*b260*/  @!P0 BRA `(.L_x_204) ;  /* 0xfffffffc00f08947 */ /* 0x004fea000383ffff */
[----:B------:R-:W-:Y:S05]  /*b270*/  BRA `(.L_x_205) ;  /* 0xffffff9400247947 */ /* 0x000fea000383ffff */
.L_x_91:
[----:B------:R-:W-:-:S07]  /*b280*/  MOV R0, UR5 ;  /* 0x0000000500007c02 */ /* 0x000fce0008000f00 */
.L_x_206:
[----:B-1----:R1:W2:Y:S02]  /*b290*/  SYNCS.PHASECHK.TRANS64.TRYWAIT P0, [R0+URZ], R3 ;  /* 0x00000003000075a7 */ /* 0x0022a400080011ff */
[----:B--2---:R-:W-:Y:S05]  /*b2a0*/  @!P0 NANOSLEEP.SYNCS 0x989680 ;  /* 0x009896800000895d */ /* 0x004fea0003900000 */
[----:B------:R-:W2:Y:S02]  /*b2b0*/  @!P0 SYNCS.PHASECHK.TRANS64 P0, [R0+URZ], R3 ;  /* 0x00000003000085a7 */ /* 0x000ea400080010ff */
[----:B--2---:R-:W-:Y:S05]  /*b2c0*/  @!P0 BRA `(.L_x_206) ;  /* 0xfffffffc00f08947 */ /* 0x004fea000383ffff */
[----:B------:R-:W-:Y:S05]  /*b2d0*/  BRA `(.L_x_207) ;  /* 0xffffff9400307947 */ /* 0x000fea000383ffff */
.L_x_94:
[----:B------:R-:W-:-:S07]  /*b2e0*/  MOV R0, UR17 ;  /* 0x0000001100007c02 */ /* 0x000fce0008000f00 */
.L_x_208:
[----:B-1----:R1:W2:Y:S02]  /*b2f0*/  SYNCS.PHASECHK.TRANS64.TRYWAIT P1, [R0+URZ+0x1d0], R2 ;  /* 0x0001d002000075a7 */ /* 0x0022a400080211ff */
[----:B--2---:R-:W-:Y:S05]  /*b300*/  @!P1 NANOSLEEP.SYNCS 0x989680 ;  /* 0x009896800000995d */ /* 0x004fea0003900000 */
[----:B------:R-:W2:Y:S02]  /*b310*/  @!P1 SYNCS.PHASECHK.TRANS64 P1, [R0+URZ+0x1d0], R2 ;  /* 0x0001d002000095a7 */ /* 0x000ea400080210ff */
[----:B--2---:R-:W-:Y:S05]  /*b320*/  @!P1 BRA `(.L_x_208) ;  /* 0xfffffffc00f09947 */ /* 0x004fea000383ffff */
[----:B------:R-:W-:Y:S05]  /*b330*/  BRA `(.L_x_209) ;  /* 0xffffff94007c7947 */ /* 0x000fea000383ffff */
.L_x_99:
[----:B--2---:R2:W3:Y:S02]  /*b340*/  SYNCS.PHASECHK.TRANS64.TRYWAIT P0, [R12+URZ+0x150], R0 ;  /* 0x000150000c0075a7 */ /* 0x0044e400080011ff */
[----:B---3--:R-:W-:Y:S05]  /*b350*/  @!P0 NANOSLEEP.SYNCS 0x989680 ;  /* 0x009896800000895d */ /* 0x008fea0003900000 */
[----:B------:R-:W3:Y:S02]  /*b360*/  @!P0 SYNCS.PHASECHK.TRANS64 P0, [R12+URZ+0x150], R0 ;  /* 0x000150000c0085a7 */ /* 0x000ee400080010ff */
[----:B---3--:R-:W-:Y:S05]  /*b370*/  @!P0 BRA `(.L_x_99) ;  /* 0xfffffffc00f08947 */ /* 0x008fea000383ffff */
[----:B------:R-:W-:Y:S05]  /*b380*/  BRA `(.L_x_210) ;  /* 0xffffff9800a47947 */ /* 0x000fea000383ffff */
.L_x_102:
[----:B-1----:R-:W-:Y:S07]  /*b390*/  MOV R0, UR21 ;  /* 0x0000001500007c02 */ /* 0x002fee0008000f00 */
.L_x_211:
[----:B-1----:R1:W2:Y:S02]  /*b3a0*/  SYNCS.PHASECHK.TRANS64.TRYWAIT P2, [R0+URZ+0x148], R6 ;  /* 0x00014806000075a7 */ /* 0x0022a400080411ff */
[----:B--2---:R-:W-:Y:S05]  /*b3b0*/  @!P2 NANOSLEEP.SYNCS 0x989680 ;  /* 0x009896800000a95d */ /* 0x004fea0003900000 */
[----:B------:R-:W2:Y:S02]  /*b3c0*/  @!P2 SYNCS.PHASECHK.TRANS64 P2, [R0+URZ+0x148], R6 ;  /* 0x000148060000a5a7 */ /* 0x000ea400080410ff */
[----:B--2---:R-:W-:Y:S05]  /*b3d0*/  @!P2 BRA `(.L_x_211) ;  /* 0xfffffffc00f0a947 */ /* 0x004fea000383ffff */
[----:B------:R-:W-:Y:S05]  /*b3e0*/  BRA `(.L_x_101) ;  /* 0xffffffa0000c7947 */ /* 0x000fea000383ffff */
.L_x_105:
[----:B------:R-:W-:Y:S07]  /*b3f0*/  MOV R0, UR21 ;  /* 0x0000001500007c02 */ /* 0x000fee0008000f00 */
.L_x_212:
[----:B-1----:R1:W2:Y:S02]  /*b400*/  SYNCS.PHASECHK.TRANS64.TRYWAIT P0, [R0+URZ+0x120], R9 ;  /* 0x00012009000075a7 */ /* 0x0022a400080011ff */
[----:B--2---:R-:W-:Y:S05]  /*b410*/  @!P0 NANOSLEEP.SYNCS 0x989680 ;  /* 0x009896800000895d */ /* 0x004fea0003900000 */
[----:B------:R-:W2:Y:S02]  /*b420*/  @!P0 SYNCS.PHASECHK.TRANS64 P0, [R0+URZ+0x120], R9 ;  /* 0x00012009000085a7 */ /* 0x000ea400080010ff */
[----:B--2---:R-:W-:Y:S05]  /*b430*/  @!P0 BRA `(.L_x_212) ;  /* 0xfffffffc00f08947 */ /* 0x004fea000383ffff */
[----:B------:R-:W-:Y:S05]  /*b440*/  BRA `(.L_x_213) ;  /* 0xffffffa000687947 */ /* 0x000fea000383ffff */
.L_x_106:
[----:B------:R-:W-:Y:S07]  /*b450*/  MOV R0, UR21 ;  /* 0x0000001500007c02 */ /* 0x000fee0008000f00 */
.L_x_214:
[----:B-1----:R1:W2:Y:S02]  /*b460*/  SYNCS.PHASECHK.TRANS64.TRYWAIT P0, [R0+URZ+0x128], R9 ;  /* 0x00012809000075a7 */ /* 0x0022a400080011ff */
[----:B--2---:R-:W-:Y:S05]  /*b470*/  @!P0 NANOSLEEP.SYNCS 0x989680 ;  /* 0x009896800000895d */ /* 0x004fea0003900000 */
[----:B------:R-:W2:Y:S02]  /*b480*/  @!P0 SYNCS.PHASECHK.TRANS64 P0, [R0+URZ+0x128], R9 ;  /* 0x00012809000085a7 */ /* 0x000ea400080010ff */
[----:B--2---:R-:W-:Y:S05]  /*b490*/  @!P0 BRA `(.L_x_214) ;  /* 0xfffffffc00f08947 */ /* 0x004fea000383ffff */
[----:B------:R-:W-:Y:S05]  /*b4a0*/  BRA `(.L_x_215) ;  /* 0xffffffa000c47947 */ /* 0x000fea000383ffff */
.L_x_107:
[----:B------:R-:W-:Y:S07]  /*b4b0*/  MOV R0, UR21 ;  /* 0x0000001500007c02 */ /* 0x000fee0008000f00 */
.L_x_216:
[----:B-1----:R1:W2:Y:S02]  /*b4c0*/  SYNCS.PHASECHK.TRANS64.TRYWAIT P0, [R0+URZ+0x130], R9 ;  /* 0x00013009000075a7 */ /* 0x0022a400080011ff */
[----:B--2---:R-:W-:Y:S05]  /*b4d0*/  @!P0 NANOSLEEP.SYNCS 0x989680 ;  /* 0x009896800000895d */ /* 0x004fea0003900000 */
[----:B------:R-:W2:Y:S02]  /*b4e0*/  @!P0 SYNCS.PHASECHK.TRANS64 P0, [R0+URZ+0x130], R9 ;  /* 0x00013009000085a7 */ /* 0x000ea400080010ff */
[----:B--2---:R-:W-:Y:S05]  /*b4f0*/  @!P0 BRA `(.L_x_216) ;  /* 0xfffffffc00f08947 */ /* 0x004fea000383ffff */
[----:B------:R-:W-:Y:S05]  /*b500*/  BRA `(.L_x_217) ;  /* 0xffffffa400207947 */ /* 0x000fea000383ffff */
.L_x_108:
[----:B------:R-:W-:Y:S07]  /*b510*/  MOV R0, UR21 ;  /* 0x0000001500007c02 */ /* 0x000fee0008000f00 */
.L_x_218:
[----:B-1----:R1:W2:Y:S02]  /*b520*/  SYNCS.PHASECHK.TRANS64.TRYWAIT P0, [R0+URZ+0x138], R9 ;  /* 0x00013809000075a7 */ /* 0x0022a400080011ff */
[----:B--2---:R-:W-:Y:S05]  /*b530*/  @!P0 NANOSLEEP.SYNCS 0x989680 ;  /* 0x009896800000895d */ /* 0x004fea0003900000 */
[----:B------:R-:W2:Y:S02]  /*b540*/  @!P0 SYNCS.PHASECHK.TRANS64 P0, [R0+URZ+0x138], R9 ;  /* 0x00013809000085a7 */ /* 0x000ea400080010ff */
[----:B--2---:R-:W-:Y:S05]  /*b550*/  @!P0 BRA `(.L_x_218) ;  /* 0xfffffffc00f08947 */ /* 0x004fea000383ffff */
[----:B------:R-:W-:Y:S05]  /*b560*/  BRA `(.L_x_219) ;  /* 0xffffffa4007c7947 */ /* 0x000fea000383ffff */
.L_x_110:
[----:B------:R-:W-:-:S07]  /*b570*/  MOV R0, UR21 ;  /* 0x0000001500007c02 */ /* 0x000fce0008000f00 */
.L_x_220:
[----:B-1----:R1:W3:Y:S02]  /*b580*/  SYNCS.PHASECHK.TRANS64.TRYWAIT P0, [R0+URZ+0x120], R2 ;  /* 0x00012002000075a7 */ /* 0x0022e400080011ff */
[----:B---3--:R-:W-:Y:S05]  /*b590*/  @!P0 NANOSLEEP.SYNCS 0x989680 ;  /* 0x009896800000895d */ /* 0x008fea0003900000 */
[----:B------:R-:W3:Y:S02]  /*b5a0*/  @!P0 SYNCS.PHASECHK.TRANS64 P0, [R0+URZ+0x120], R2 ;  /* 0x00012002000085a7 */ /* 0x000ee400080010ff */
[----:B---3--:R-:W-:Y:S05]  /*b5b0*/  @!P0 BRA `(.L_x_220) ;  /* 0xfffffffc00f08947 */ /* 0x008fea000383ffff */
[----:B------:R-:W-:Y:S05]  /*b5c0*/  BRA `(.L_x_221) ;  /* 0xffffffa800087947 */ /* 0x000fea000383ffff */
.L_x_111:
[----:B-1----:R-:W-:-:S07]  /*b5d0*/  MOV R0, UR21 ;  /* 0x0000001500007c02 */ /* 0x002fce0008000f00 */
.L_x_222:
[----:B-1----:R1:W3:Y:S02]  /*b5e0*/  SYNCS.PHASECHK.TRANS64.TRYWAIT P0, [R0+URZ+0x128], R2 ;  /* 0x00012802000075a7 */ /* 0x0022e400080011ff */
[----:B---3--:R-:W-:Y:S05]  /*b5f0*/  @!P0 NANOSLEEP.SYNCS 0x989680 ;  /* 0x009896800000895d */ /* 0x008fea0003900000 */
[----:B------:R-:W3:Y:S02]  /*b600*/  @!P0 SYNCS.PHASECHK.TRANS64 P0, [R0+URZ+0x128], R2 ;  /* 0x00012802000085a7 */ /* 0x000ee400080010ff */
[----:B---3--:R-:W-:Y:S05]  /*b610*/  @!P0 BRA `(.L_x_222) ;  /* 0xfffffffc00f08947 */ /* 0x008fea000383ffff */
[----:B------:R-:W-:Y:S05]  /*b620*/  BRA `(.L_x_223) ;  /* 0xffffffa400f87947 */ /* 0x000fea000383ffff */
.L_x_112:
[----:B-1----:R-:W-:-:S07]  /*b630*/  MOV R0, UR21 ;  /* 0x0000001500007c02 */ /* 0x002fce0008000f00 */
.L_x_224:
[----:B-1----:R1:W3:Y:S02]  /*b640*/  SYNCS.PHASECHK.TRANS64.TRYWAIT P0, [R0+URZ+0x130], R2 ;  /* 0x00013002000075a7 */ /* 0x0022e400080011ff */
[----:B---3--:R-:W-:Y:S05]  /*b650*/  @!P0 NANOSLEEP.SYNCS 0x989680 ;  /* 0x009896800000895d */ /* 0x008fea0003900000 */
[----:B------:R-:W3:Y:S02]  /*b660*/  @!P0 SYNCS.PHASECHK.TRANS64 P0, [R0+URZ+0x130], R2 ;  /* 0x00013002000085a7 */ /* 0x000ee400080010ff */
[----:B---3--:R-:W-:Y:S05]  /*b670*/  @!P0 BRA `(.L_x_224) ;  /* 0xfffffffc00f08947 */ /* 0x008fea000383ffff */
[----:B------:R-:W-:Y:S05]  /*b680*/  BRA `(.L_x_225) ;  /* 0xffffffa400e87947 */ /* 0x000fea000383ffff */
.L_x_114:
[----:B-1----:R1:W2:Y:S02]  /*b690*/  SYNCS.PHASECHK.TRANS64.TRYWAIT P0, [R3+URZ+0x150], R0 ;  /* 0x00015000030075a7 */ /* 0x0022a400080011ff */
[----:B--2---:R-:W-:Y:S05]  /*b6a0*/  @!P0 NANOSLEEP.SYNCS 0x989680 ;  /* 0x009896800000895d */ /* 0x004fea0003900000 */
[----:B------:R-:W2:Y:S02]  /*b6b0*/  @!P0 SYNCS.PHASECHK.TRANS64 P0, [R3+URZ+0x150], R0 ;  /* 0x00015000030085a7 */ /* 0x000ea400080010ff */
[----:B--2---:R-:W-:Y:S05]  /*b6c0*/  @!P0 BRA `(.L_x_114) ;  /* 0xfffffffc00f08947 */ /* 0x004fea000383ffff */
[----:B------:R-:W-:Y:S05]  /*b6d0*/  BRA `(.L_x_226) ;  /* 0xffffffa800a47947 */ /* 0x000fea000383ffff */
.L_x_125:
[----:B-1----:R1:W2:Y:S02]  /*b6e0*/  SYNCS.PHASECHK.TRANS64.TRYWAIT P1, [R3+URZ+0x100], R0 ;  /* 0x00010000030075a7 */ /* 0x0022a400080211ff */
[----:B--2---:R-:W-:Y:S05]  /*b6f0*/  @!P1 NANOSLEEP.SYNCS 0x989680 ;  /* 0x009896800000995d */ /* 0x004fea0003900000 */
[----:B------:R-:W2:Y:S02]  /*b700*/  @!P1 SYNCS.PHASECHK.TRANS64 P1, [R3+URZ+0x100], R0 ;  /* 0x00010000030095a7 */ /* 0x000ea400080210ff */
[----:B--2---:R-:W-:Y:S05]  /*b710*/  @!P1 BRA `(.L_x_125) ;  /* 0xfffffffc00f09947 */ /* 0x004fea000383ffff */
[----:B------:R-:W-:Y:S05]  /*b720*/  BRA `(.L_x_124) ;  /* 0xffffffb8000c7947 */ /* 0x000fea000383ffff */
.L_x_127:
[----:B-1----:R1:W2:Y:S02]  /*b730*/  SYNCS.PHASECHK.TRANS64.TRYWAIT P0, [R80+URZ+0x170], R4 ;  /* 0x00017004500075a7 */ /* 0x0022a400080011ff */
[----:B--2---:R-:W-:Y:S05]  /*b740*/  @!P0 NANOSLEEP.SYNCS 0x989680 ;  /* 0x009896800000895d */ /* 0x004fea0003900000 */
[----:B------:R-:W2:Y:S02]  /*b750*/  @!P0 SYNCS.PHASECHK.TRANS64 P0, [R80+URZ+0x170], R4 ;  /* 0x00017004500085a7 */ /* 0x000ea400080010ff */
[----:B--2---:R-:W-:Y:S05]  /*b760*/  @!P0 BRA `(.L_x_127) ;  /* 0xfffffffc00f08947 */ /* 0x004fea000383ffff */
[----:B------:R-:W-:Y:S05]  /*b770*/  BRA `(.L_x_126) ;  /* 0xffffffb800607947 */ /* 0x000fea000383ffff */
.L_x_135:
[----:B--2---:R2:W3:Y:S02]  /*b780*/  SYNCS.PHASECHK.TRANS64.TRYWAIT P0, [R0+URZ+0x100], R2 ;  /* 0x00010002000075a7 */ /* 0x0044e400080011ff */
[----:B---3--:R-:W-:Y:S05]  /*b790*/  @!P0 NANOSLEEP.SYNCS 0x989680 ;  /* 0x009896800000895d */ /* 0x008fea0003900000 */
[----:B------:R-:W3:Y:S02]  /*b7a0*/  @!P0 SYNCS.PHASECHK.TRANS64 P0, [R0+URZ+0x100], R2 ;  /* 0x00010002000085a7 */ /* 0x000ee400080010ff */
[----:B---3--:R-:W-:Y:S05]  /*b7b0*/  @!P0 BRA `(.L_x_135) ;  /* 0xfffffffc00f08947 */ /* 0x008fea000383ffff */
[----:B------:R-:W-:Y:S05]  /*b7c0*/  BRA `(.L_x_134) ;  /* 0xffffffc4006c7947 */ /* 0x000fea000383ffff */
.L_x_143:
[----:B--2---:R2:W3:Y:S02]  /*b7d0*/  SYNCS.PHASECHK.TRANS64.TRYWAIT P0, [R0+URZ+0x100], R4 ;  /* 0x00010004000075a7 */ /* 0x0044e400080011ff */
[----:B---3--:R-:W-:Y:S05]  /*b7e0*/  @!P0 NANOSLEEP.SYNCS 0x989680 ;  /* 0x009896800000895d */ /* 0x008fea0003900000 */
[----:B------:R-:W3:Y:S02]  /*b7f0*/  @!P0 SYNCS.PHASECHK.TRANS64 P0, [R0+URZ+0x100], R4 ;  /* 0x00010004000085a7 */ /* 0x000ee400080010ff */
[----:B---3--:R-:W-:Y:S05]  /*b800*/  @!P0 BRA `(.L_x_143) ;  /* 0xfffffffc00f08947 */ /* 0x008fea000383ffff */
[----:B------:R-:W-:Y:S05]  /*b810*/  BRA `(.L_x_142) ;  /* 0xffffffd000bc7947 */ /* 0x000fea000383ffff */
.L_x_151:
[----:B--2---:R2:W3:Y:S02]  /*b820*/  SYNCS.PHASECHK.TRANS64.TRYWAIT P0, [R0+URZ+0x100], R2 ;  /* 0x00010002000075a7 */ /* 0x0044e400080011ff */
[----:B---3--:R-:W-:Y:S05]  /*b830*/  @!P0 NANOSLEEP.SYNCS 0x989680 ;  /* 0x009896800000895d */ /* 0x008fea0003900000 */
[----:B------:R-:W3:Y:S02]  /*b840*/  @!P0 SYNCS.PHASECHK.TRANS64 P0, [R0+URZ+0x100], R2 ;  /* 0x00010002000085a7 */ /* 0x000ee400080010ff */
[----:B---3--:R-:W-:Y:S05]  /*b850*/  @!P0 BRA `(.L_x_151) ;  /* 0xfffffffc00f08947 */ /* 0x008fea000383ffff */
[----:B------:R-:W-:Y:S05]  /*b860*/  BRA `(.L_x_150) ;  /* 0xffffffe000187947 */ /* 0x000fea000383ffff */
        .weak           $__internal_0_$__cuda_sm10x_tcgen05_guardrail_trap_col_being_dealloced_not_returned_by_alloc
        .type           $__internal_0_$__cuda_sm10x_tcgen05_guardrail_trap_col_being_dealloced_not_returned_by_alloc,@function
        .size           $__internal_0_$__cuda_sm10x_tcgen05_guardrail_trap_col_being_dealloced_not_returned_by_alloc,($__internal_1_$__cuda_sm10x_tcgen05_guardrail_trap_phase_invalid_during_alloc - $__internal_0_$__cuda_sm10x_tcgen05_guardrail_trap_col_being_dealloced_not_returned_by_alloc)
$__internal_0_$__cuda_sm10x_tcgen05_guardrail_trap_col_being_dealloced_not_returned_by_alloc:
[----:B------:R-:W-:Y:S05]  /*b870*/  BPT.TRAP 0x1 ;  /* 0x000000040000795c */ /* 0x000fea0000300000 */
[----:B------:R-:W-:-:S04]  /*b880*/  HFMA2 R3, -RZ, RZ, 0, 0 ;  /* 0x00000000ff037431 */ /* 0x000fc800000001ff */
[----:B------:R-:W-:Y:S05]  /*b890*/  RET.REL.NODEC R2 `(_ZN7cutlass13device_kernelINS_4gemm6kernel13GemmUniversalIN4cute5tupleIJiiiiEEENS1_10collective13CollectiveMmaINS1_35MainloopSm100TmaUmmaWarpSpecializedILi16ELi2ELi4ENS5_IJNS4_1CILi2EEESB_NSA_ILi1EEEEEEEENS5_IJNSA_ILi128EEENSA_ILi256EEENSA_ILi64EEEEEEaNS5_IJlSC_lEEEaSJ_NS4_8TiledMMAINS4_8MMA_AtomIJNS4_21SM100_MMA_S8_2x1SM_SSIaaiLi128ELi256ELNS4_4UMMA5MajorE0ELSO_0ELNSN_8SaturateE0EEEEEENS4_6LayoutINS5_IJSC_SC_SC_EEENS5_IJNSA_ILi0EEESU_SU_EEEEENS5_IJNS4_10UnderscoreESX_SX_EEEEENS4_28SM100_TMA_2SM_LOAD_MULTICASTENS4_14ComposedLayoutINS4_7SwizzleILi2ELi4ELi3EEENS4_18smem_ptr_flag_bitsILi8EEENSS_INS5_IJNSA_ILi8EEESH_EEENS5_IJSH_SC_EEEEEEEvNS4_8identityENS4_18SM100_TMA_2SM_LOADES1A_vS1B_EENS_8epilogue10collective18CollectiveEpilogueINS1E_23Sm100TmaWarpSpecializedILi4ELi2ELi32ELb0ELb0EEEJNS5_IJSH_SG_SH_EEENS5_IJNSS_ISH_SC_EENSS_INS5_IJNSA_ILi32EEESB_EEENS5_IJSC_SF_EEEEEEEEaSJ_aSJ_NS1E_6fusion15FusionCallbacksIS1I_NS1Q_17LinearCombinationIaiaiLNS_15FloatRoundStyleE2EEES1J_S1P_JEEENS4_5SM1004TMEM4LOAD26SM100_TMEM_LOAD_32dp32b32xENS4_13SM90_TMA_LOADENS11_INS12_ILi1ELi4ELi3EEES15_NSS_INS5_IJS16_S1L_EEENS5_IJS1L_SC_EEEEEEENS4_39AutoVectorizingCopyWithAssumedAlignmentILi128EEENS4_14SM90_TMA_STOREES25_S27_S27_EEEvvEEEEvNT_6ParamsE) ;  /* 0xffffff4402d87950 */ /* 0x000fea0003c3ffff */
        .weak           $__internal_1_$__cuda_sm10x_tcgen05_guardrail_trap_phase_invalid_during_alloc
        .type           $__internal_1_$__cuda_sm10x_tcgen05_guardrail_trap_phase_invalid_during_alloc,@function
        .size           $__internal_1_$__cuda_sm10x_tcgen05_guardrail_trap_phase_invalid_during_alloc,($__internal_2_$__cuda_sm10x_tcgen05_guardrail_trap_unallocated_columns_being_dealloced - $__internal_1_$__cuda_sm10x_tcgen05_guardrail_trap_phase_invalid_during_alloc)
$__internal_1_$__cuda_sm10x_tcgen05_guardrail_trap_phase_invalid_during_alloc:
[----:B------:R-:W-:Y:S05]  /*b8a0*/  BPT.TRAP 0x1 ;  /* 0x000000040000795c */ /* 0x000fea0000300000 */
[----:B------:R-:W-:-:S04]  /*b8b0*/  MOV R5, 0x0 ;  /* 0x0000000000057802 */ /* 0x000fc80000000f00 */
[----:B------:R-:W-:Y:S05]  /*b8c0*/  RET.REL.NODEC R4 `(_ZN7cutlass13device_kernelINS_4gemm6kernel13GemmUniversalIN4cute5tupleIJiiiiEEENS1_10collective13CollectiveMmaINS1_35MainloopSm100TmaUmmaWarpSpecializedILi16ELi2ELi4ENS5_IJNS4_1CILi2EEESB_NSA_ILi1EEEEEEEENS5_IJNSA_ILi128EEENSA_ILi256EEENSA_ILi64EEEEEEaNS5_IJlSC_lEEEaSJ_NS4_8TiledMMAINS4_8MMA_AtomIJNS4_21SM100_MMA_S8_2x1SM_SSIaaiLi128ELi256ELNS4_4UMMA5MajorE0ELSO_0ELNSN_8SaturateE0EEEEEENS4_6LayoutINS5_IJSC_SC_SC_EEENS5_IJNSA_ILi0EEESU_SU_EEEEENS5_IJNS4_10UnderscoreESX_SX_EEEEENS4_28SM100_TMA_2SM_LOAD_MULTICASTENS4_14ComposedLayoutINS4_7SwizzleILi2ELi4ELi3EEENS4_18smem_ptr_flag_bitsILi8EEENSS_INS5_IJNSA_ILi8EEESH_EEENS5_IJSH_SC_EEEEEEEvNS4_8identityENS4_18SM100_TMA_2SM_LOADES1A_vS1B_EENS_8epilogue10collective18CollectiveEpilogueINS1E_23Sm100TmaWarpSpecializedILi4ELi2ELi32ELb0ELb0EEEJNS5_IJSH_SG_SH_EEENS5_IJNSS_ISH_SC_EENSS_INS5_IJNSA_ILi32EEESB_EEENS5_IJSC_SF_EEEEEEEEaSJ_aSJ_NS1E_6fusion15FusionCallbacksIS1I_NS1Q_17LinearCombinationIaiaiLNS_15FloatRoundStyleE2EEES1J_S1P_JEEENS4_5SM1004TMEM4LOAD26SM100_TMEM_LOAD_32dp32b32xENS4_13SM90_TMA_LOADENS11_INS12_ILi1ELi4ELi3EEES15_NSS_INS5_IJS16_S1L_EEENS5_IJS1L_SC_EEEEEEENS4_39AutoVectorizingCopyWithAssumedAlignmentILi128EEENS4_14SM90_TMA_STOREES25_S27_S27_EEEvvEEEEvNT_6ParamsE) ;  /* 0xffffff4404cc7950 */ /* 0x000fea0003c3ffff */
        .weak           $__internal_2_$__cuda_sm10x_tcgen05_guardrail_trap_unallocated_columns_being_dealloced
        .type           $__internal_2_$__cuda_sm10x_tcgen05_guardrail_trap_unallocated_columns_being_dealloced,@function
        .size           $__internal_2_$__cuda_sm10x_tcgen05_guardrail_trap_unallocated_columns_being_dealloced,(.L_x_228 - $__internal_2_$__cuda_sm10x_tcgen05_guardrail_trap_unallocated_columns_being_dealloced)
$__internal_2_$__cuda_sm10x_tcgen05_guardrail_trap_unallocated_columns_being_dealloced:
[----:B------:R-:W-:Y:S05]  /*b8d0*/  BPT.TRAP 0x1 ;  /* 0x000000040000795c */ /* 0x000fea0000300000 */
[----:B------:R-:W-:-:S04]  /*b8e0*/  HFMA2 R3, -RZ, RZ, 0, 0 ;  /* 0x00000000ff037431 */ /* 0x000fc800000001ff */
[----:B------:R-:W-:Y:S05]  /*b8f0*/  RET.REL.NODEC R2 `(_ZN7cutlass13device_kernelINS_4gemm6kernel13GemmUniversalIN4cute5tupleIJiiiiEEENS1_10collective13CollectiveMmaINS1_35MainloopSm100TmaUmmaWarpSpecializedILi16ELi2ELi4ENS5_IJNS4_1CILi2EEESB_NSA_ILi1EEEEEEEENS5_IJNSA_ILi128EEENSA_ILi256EEENSA_ILi64EEEEEEaNS5_IJlSC_lEEEaSJ_NS4_8TiledMMAINS4_8MMA_AtomIJNS4_21SM100_MMA_S8_2x1SM_SSIaaiLi128ELi256ELNS4_4UMMA5MajorE0ELSO_0ELNSN_8SaturateE0EEEEEENS4_6LayoutINS5_IJSC_SC_SC_EEENS5_IJNSA_ILi0EEESU_SU_EEEEENS5_IJNS4_10UnderscoreESX_SX_EEEEENS4_28SM100_TMA_2SM_LOAD_MULTICASTENS4_14ComposedLayoutINS4_7SwizzleILi2ELi4ELi3EEENS4_18smem_ptr_flag_bitsILi8EEENSS_INS5_IJNSA_ILi8EEESH_EEENS5_IJSH_SC_EEEEEEEvNS4_8identityENS4_18SM100_TMA_2SM_LOADES1A_vS1B_EENS_8epilogue10collective18CollectiveEpilogueINS1E_23Sm100TmaWarpSpecializedILi4ELi2ELi32ELb0ELb0EEEJNS5_IJSH_SG_SH_EEENS5_IJNSS_ISH_SC_EENSS_INS5_IJNSA_ILi32EEESB_EEENS5_IJSC_SF_EEEEEEEEaSJ_aSJ_NS1E_6fusion15FusionCallbacksIS1I_NS1Q_17LinearCombinationIaiaiLNS_15FloatRoundStyleE2EEES1J_S1P_JEEENS4_5SM1004TMEM4LOAD26SM100_TMEM_LOAD_32dp32b32xENS4_13SM90_TMA_LOADENS11_INS12_ILi1ELi4ELi3EEES15_NSS_INS5_IJS16_S1L_EEENS5_IJS1L_SC_EEEEEEENS4_39AutoVectorizingCopyWithAssumedAlignmentILi128EEENS4_14SM90_TMA_STOREES25_S27_S27_EEEvvEEEEvNT_6ParamsE) ;  /* 0xffffff4402c07950 */ /* 0x000fea0003c3ffff */
.L_x_227:
[----:B------:R-:W-:-:S00]  /*b900*/  BRA `(.L_x_227) ;  /* 0xfffffffc00fc7947 */ /* 0x000fc0000383ffff */
[----:B------:R-:W-:-:S00]  /*b910*/  NOP ;  /* 0x0000000000007918 */ /* 0x000fc00000000000 */
        /* <DEDUP_REMOVED lines=14> */
.L_x_228:


//--------------------- .nv.global.init           --------------------------
	.section	.nv.global.init,"aw",@progbits
.nv.global.init:
	.type		$str$27,@object
	.size		$str$27,($str$28 - $str$27)
$str$27:
        /*0000*/ 	.byte	0x28, 0x61, 0x64, 0x64, 0x72, 0x65, 0x73, 0x73, 0x20, 0x26, 0x20, 0x6d, 0x61, 0x73, 0x6b, 0x29
        /*0010*/ 	.byte	0x20, 0x3d, 0x3d, 0x20, 0x30, 0x00
	.type		$str$28,@object
	.size		$str$28,($str$26 - $str$28)
$str$28:
        /*0016*/ 	.byte	0x2f, 0x74, 0x6d, 0x70, 0x2f, 0x63, 0x75, 0x74, 0x6c, 0x61, 0x73, 0x73, 0x5f, 0x73, 0x77, 0x65
        /*0026*/ 	.byte	0x65, 0x70, 0x5f, 0x73, 0x72, 0x63, 0x2f, 0x69, 0x6e, 0x63, 0x6c, 0x75, 0x64, 0x65, 0x2f, 0x63
        /*0036*/ 	.byte	0x75, 0x74, 0x65, 0x2f, 0x70, 0x6f, 0x69, 0x6e, 0x74, 0x65, 0x72, 0x5f, 0x66, 0x6c, 0x61, 0x67
        /*0046*/ 	.byte	0x67, 0x65, 0x64, 0x2e, 0x68, 0x70, 0x70, 0x00
	.type		$str$26,@object
	.size		$str$26,($str$25 - $str$26)
$str$26:
        /*004e*/ 	.byte	0x2f, 0x74, 0x6d, 0x70, 0x2f, 0x63, 0x75, 0x74, 0x6c, 0x61, 0x73, 0x73, 0x5f, 0x73, 0x77, 0x65
        /*005e*/ 	.byte	0x65, 0x70, 0x5f, 0x73, 0x72, 0x63, 0x2f, 0x69, 0x6e, 0x63, 0x6c, 0x75, 0x64, 0x65, 0x2f, 0x63
        /*006e*/ 	.byte	0x75, 0x74, 0x65, 0x2f, 0x61, 0x74, 0x6f, 0x6d, 0x2f, 0x63, 0x6f, 0x70, 0x79, 0x5f, 0x74, 0x72
        /*007e*/ 	.byte	0x61, 0x69, 0x74, 0x73, 0x5f, 0x73, 0x6d, 0x31, 0x30, 0x30, 0x2e, 0x68, 0x70, 0x70, 0x00
	.type		$str$25,@object
	.size		$str$25,(__unnamed_1 - $str$25)
$str$25:
        /*008d*/ 	.byte	0x28, 0x28, 0x75, 0x69, 0x6e, 0x74, 0x33, 0x32, 0x5f, 0x74, 0x28, 0x74, 0x68, 0x72, 0x65, 0x61
        /*009d*/ 	.byte	0x64, 0x49, 0x64, 0x78, 0x2e, 0x78, 0x29, 0x20, 0x2f, 0x20, 0x33, 0x32, 0x29, 0x20, 0x25, 0x20
        /*00ad*/ 	.byte	0x34, 0x29, 0x20, 0x3d, 0x3d, 0x20, 0x28, 0x28, 0x28, 0x74, 0x6d, 0x65, 0x6d, 0x5f, 0x61, 0x64
        /*00bd*/ 	.byte	0x64, 0x72, 0x20, 0x3e, 0x3e, 0x20, 0x31, 0x36, 0x29, 0x20, 0x2f, 0x20, 0x33, 0x32, 0x29, 0x20
        /*00cd*/ 	.byte	0x25, 0x20, 0x34, 0x29, 0x00
	.type		__unnamed_1,@object
	.size		__unnamed_1,(__unnamed_2 - __unnamed_1)
__unnamed_1:
        /*00d2*/ 	.byte	0x61, 0x75, 0x74, 0x6f, 0x20, 0x63, 0x75, 0x74, 0x65, 0x3a, 0x3a, 0x61, 0x73, 0x5f, 0x70, 0x6f
        /* <DEDUP_REMOVED lines=24> */
        /*0262*/ 	.byte	0x3e, 0x3e, 0x5d, 0x00
	.type		__unnamed_2,@object
	.size		__unnamed_2,(__unnamed_3 - __unnamed_2)
__unnamed_2:
        /* <DEDUP_REMOVED lines=26> */
	.type		__unnamed_3,@object
	.size		__unnamed_3,(.L_3 - __unnamed_3)
__unnamed_3:
        /* <DEDUP_REMOVED lines=41> */
.L_3:


//--------------------- .nv.shared._ZN7cutlass13device_kernelINS_4gemm6kernel13GemmUniversalIN4cute5tupleIJiiiiEEENS1_10collective13CollectiveMmaINS1_35MainloopSm100TmaUmmaWarpSpecializedILi16ELi2ELi4ENS5_IJNS4_1CILi2EEESB_NSA_ILi1EEEEEEEENS5_IJNSA_ILi128EEENSA_ILi256EEENSA_ILi64EEEEEEaNS5_IJlSC_lEEEaSJ_NS4_8TiledMMAINS4_8MMA_AtomIJNS4_21SM100_MMA_S8_2x1SM_SSIaaiLi128ELi256ELNS4_4UMMA5MajorE0ELSO_0ELNSN_8SaturateE0EEEEEENS4_6LayoutINS5_IJSC_SC_SC_EEENS5_IJNSA_ILi0EEESU_SU_EEEEENS5_IJNS4_10UnderscoreESX_SX_EEEEENS4_28SM100_TMA_2SM_LOAD_MULTICASTENS4_14ComposedLayoutINS4_7SwizzleILi2ELi4ELi3EEENS4_18smem_ptr_flag_bitsILi8EEENSS_INS5_IJNSA_ILi8EEESH_EEENS5_IJSH_SC_EEEEEEEvNS4_8identityENS4_18SM100_TMA_2SM_LOADES1A_vS1B_EENS_8epilogue10collective18CollectiveEpilogueINS1E_23Sm100TmaWarpSpecializedILi4ELi2ELi32ELb0ELb0EEEJNS5_IJSH_SG_SH_EEENS5_IJNSS_ISH_SC_EENSS_INS5_IJNSA_ILi32EEESB_EEENS5_IJSC_SF_EEEEEEEEaSJ_aSJ_NS1E_6fusion15FusionCallbacksIS1I_NS1Q_17LinearCombinationIaiaiLNS_15FloatRoundStyleE2EEES1J_S1P_JEEENS4_5SM1004TMEM4LOAD26SM100_TMEM_LOAD_32dp32b32xENS4_13SM90_TMA_LOADENS11_INS12_ILi1ELi4ELi3EEES15_NSS_INS5_IJS16_S1L_EEENS5_IJS1L_SC_EEEEEEENS4_39AutoVectorizingCopyWithAssumedAlignmentILi128EEENS4_14SM90_TMA_STOREES25_S27_S27_EEEvvEEEEvNT_6ParamsE --------------------------
	.section	.nv.shared._ZN7cutlass13device_kernelINS_4gemm6kernel13GemmUniversalIN4cute5tupleIJiiiiEEENS1_10collective13CollectiveMmaINS1_35MainloopSm100TmaUmmaWarpSpecializedILi16ELi2ELi4ENS5_IJNS4_1CILi2EEESB_NSA_ILi1EEEEEEEENS5_IJNSA_ILi128EEENSA_ILi256EEENSA_ILi64EEEEEEaNS5_IJlSC_lEEEaSJ_NS4_8TiledMMAINS4_8MMA_AtomIJNS4_21SM100_MMA_S8_2x1SM_SSIaaiLi128ELi256ELNS4_4UMMA5MajorE0ELSO_0ELNSN_8SaturateE0EEEEEENS4_6LayoutINS5_IJSC_SC_SC_EEENS5_IJNSA_ILi0EEESU_SU_EEEEENS5_IJNS4_10UnderscoreESX_SX_EEEEENS4_28SM100_TMA_2SM_LOAD_MULTICASTENS4_14ComposedLayoutINS4_7SwizzleILi2ELi4ELi3EEENS4_18smem_ptr_flag_bitsILi8EEENSS_INS5_IJNSA_ILi8EEESH_EEENS5_IJSH_SC_EEEEEEEvNS4_8identityENS4_18SM100_TMA_2SM_LOADES1A_vS1B_EENS_8epilogue10collective18CollectiveEpilogueINS1E_23Sm100TmaWarpSpecializedILi4ELi2ELi32ELb0ELb0EEEJNS5_IJSH_SG_SH_EEENS5_IJNSS_ISH_SC_EENSS_INS5_IJNSA_ILi32EEESB_EEENS5_IJSC_SF_EEEEEEEEaSJ_aSJ_NS1E_6fusion15FusionCallbacksIS1I_NS1Q_17LinearCombinationIaiaiLNS_15FloatRoundStyleE2EEES1J_S1P_JEEENS4_5SM1004TMEM4LOAD26SM100_TMEM_LOAD_32dp32b32xENS4_13SM90_TMA_LOADENS11_INS12_ILi1ELi4ELi3EEES15_NSS_INS5_IJS16_S1L_EEENS5_IJS1L_SC_EEEEEEENS4_39AutoVectorizingCopyWithAssumedAlignmentILi128EEENS4_14SM90_TMA_STOREES25_S27_S27_EEEvvEEEEvNT_6ParamsE,"aw",@nobits
	.sectionflags	@""
	.align	16
	.zero		1024


//--------------------- .nv.shared.reserved.0     --------------------------
	.section	.nv.shared.reserved.0,"aw",@nobits
	.weak		__nv_reservedSMEM_offset_0_alias
	.size		__nv_reservedSMEM_offset_0_alias, 0, 64
	.other		__nv_reservedSMEM_offset_0_alias,@"STO_CUDA_RESERVED_SHARED STV_DEFAULT"
__nv_reservedSMEM_offset_0_alias:
	.zero		0
.nv.shared.reserved.0:
	.zero		64
	.weak		__nv_reservedSMEM_tcgen05_partition
	.type		__nv_reservedSMEM_tcgen05_partition,@object
	.size		__nv_reservedSMEM_tcgen05_partition,(.L_0 - __nv_reservedSMEM_tcgen05_partition)
__nv_reservedSMEM_tcgen05_partition:
	.zero		32
.L_0:


//--------------------- .nv.global                --------------------------
	.section	.nv.global,"aw",@nobits
.nv.global:
	.type		_ZN40_INTERNAL_f591d663_4_k_cu_35dc5b18_277344cute1_E,@object
	.size		_ZN40_INTERNAL_f591d663_4_k_cu_35dc5b18_277344cute1_E,(_ZN40_INTERNAL_f591d663_4_k_cu_35dc5b18_277344cuda3std3__45__cpo6cbeginE - _ZN40_INTERNAL_f591d663_4_k_cu_35dc5b18_277344cute1_E)
_ZN40_INTERNAL_f591d663_4_k_cu_35dc5b18_277344cute1_E:
	.zero		1
	.type		_ZN40_INTERNAL_f591d663_4_k_cu_35dc5b18_277344cuda3std3__45__cpo6cbeginE,@object
	.size		_ZN40_INTERNAL_f591d663_4_k_cu_35dc5b18_277344cuda3std3__45__cpo6cbeginE,(_ZN40_INTERNAL_f591d663_4_k_cu_35dc5b18_277344cuda3std3__48in_placeE - _ZN40_INTERNAL_f591d663_4_k_cu_35dc5b18_277344cuda3std3__45__cpo6cbeginE)
_ZN40_INTERNAL_f591d663_4_k_cu_35dc5b18_277344cuda3std3__45__cpo6cbeginE:
	.zero		1
	.type		_ZN40_INTERNAL_f591d663_4_k_cu_35dc5b18_277344cuda3std3__48in_placeE,@object
	.size		_ZN40_INTERNAL_f591d663_4_k_cu_35dc5b18_277344cuda3std3__48in_placeE,(_ZN40_INTERNAL_f591d663_4_k_cu_35dc5b18_277344cuda3std6ranges3__45__cpo9iter_moveE - _ZN40_INTERNAL_f591d663_4_k_cu_35dc5b18_277344cuda3std3__48in_placeE)
_ZN40_INTERNAL_f591d663_4_k_cu_35dc5b18_277344cuda3std3__48in_placeE:
	.zero		1
	.type		_ZN40_INTERNAL_f591d663_4_k_cu_35dc5b18_277344cuda3std6ranges3__45__cpo9iter_moveE,@object
	.size		_ZN40_INTERNAL_f591d663_4_k_cu_35dc5b18_277344cuda3std6ranges3__45__cpo9iter_moveE,(_ZN40_INTERNAL_f591d663_4_k_cu_35dc5b18_277344cuda3std3__45__cpo5beginE - _ZN40_INTERNAL_f591d663_4_k_cu_35dc5b18_277344cuda3std6ranges3__45__cpo9iter_moveE)
_ZN40_INTERNAL_f591d663_4_k_cu_35dc5b18_277344cuda3std6ranges3__45__cpo9iter_moveE:
	.zero		1
	.type		_ZN40_INTERNAL_f591d663_4_k_cu_35dc5b18_277344cuda3std3__45__cpo5beginE,@object
	.size		_ZN40_INTERNAL_f591d663_4_k_cu_35dc5b18_277344cuda3std3__45__cpo5beginE,(_ZN40_INTERNAL_f591d663_4_k_cu_35dc5b18_277344cuda3std3__442_GLOBAL__N__f591d663_4_k_cu_35dc5b18_277346ignoreE - _ZN40_INTERNAL_f591d663_4_k_cu_35dc5b18_277344cuda3std3__45__cpo5beginE)
_ZN40_INTERNAL_f591d663_4_k_cu_35dc5b18_277344cuda3std3__45__cpo5beginE:
	.zero		1
	.type		_ZN40_INTERNAL_f591d663_4_k_cu_35dc5b18_277344cuda3std3__442_GLOBAL__N__f591d663_4_k_cu_35dc5b18_277346ignoreE,@object
	.size		_ZN40_INTERNAL_f591d663_4_k_cu_35dc5b18_277344cuda3std3__442_GLOBAL__N__f591d663_4_k_cu_35dc5b18_277346ignoreE,(_ZN40_INTERNAL_f591d663_4_k_cu_35dc5b18_277344cute7productE - _ZN40_INTERNAL_f591d663_4_k_cu_35dc5b18_277344cuda3std3__442_GLOBAL__N__f591d663_4_k_cu_35dc5b18_277346ignoreE)
_ZN40_INTERNAL_f591d663_4_k_cu_35dc5b18_277344cuda3std3__442_GLOBAL__N__f591d663_4_k_cu_35dc5b18_277346ignoreE:
	.zero		1
	.type		_ZN40_INTERNAL_f591d663_4_k_cu_35dc5b18_277344cute7productE,@object
	.size		_ZN40_INTERNAL_f591d663_4_k_cu_35dc5b18_277344cute7productE,(_ZN40_INTERNAL_f591d663_4_k_cu_35dc5b18_277344cuda3std3__45__cpo3endE - _ZN40_INTERNAL_f591d663_4_k_cu_35dc5b18_277344cute7productE)
_ZN40_INTERNAL_f591d663_4_k_cu_35dc5b18_277344cute7productE:
	.zero		1
	.type		_ZN40_INTERNAL_f591d663_4_k_cu_35dc5b18_277344cuda3std3__45__cpo3endE,@object
	.size		_ZN40_INTERNAL_f591d663_4_k_cu_35dc5b18_277344cuda3std3__45__cpo3endE,(_ZN40_INTERNAL_f591d663_4_k_cu_35dc5b18_277344cuda3std3__419piecewise_constructE - _ZN40_INTERNAL_f591d663_4_k_cu_35dc5b18_277344cuda3std3__45__cpo3endE)
_ZN40_INTERNAL_f591d663_4_k_cu_35dc5b18_277344cuda3std3__45__cpo3endE:
	.zero		1
	.type		_ZN40_INTERNAL_f591d663_4_k_cu_35dc5b18_277344cuda3std3__419piecewise_constructE,@object
	.size		_ZN40_INTERNAL_f591d663_4_k_cu_35dc5b18_277344cuda3std3__419piecewise_constructE,(_ZN40_INTERNAL_f591d663_4_k_cu_35dc5b18_277344cuda3std3__45__cpo4cendE - _ZN40_INTERNAL_f591d663_4_k_cu_35dc5b18_277344cuda3std3__419piecewise_constructE)
_ZN40_INTERNAL_f591d663_4_k_cu_35dc5b18_277344cuda3std3__419piecewise_constructE:
	.zero		1
	.type		_ZN40_INTERNAL_f591d663_4_k_cu_35dc5b18_277344cuda3std3__45__cpo4cendE,@object
	.size		_ZN40_INTERNAL_f591d663_4_k_cu_35dc5b18_277344cuda3std3__45__cpo4cendE,(_ZN40_INTERNAL_f591d663_4_k_cu_35dc5b18_277344cuda3std6ranges3__45__cpo4swapE - _ZN40_INTERNAL_f591d663_4_k_cu_35dc5b18_277344cuda3std3__45__cpo4cendE)
_ZN40_INTERNAL_f591d663_4_k_cu_35dc5b18_277344cuda3std3__45__cpo4cendE:
	.zero		1
	.type		_ZN40_INTERNAL_f591d663_4_k_cu_35dc5b18_277344cuda3std6ranges3__45__cpo4swapE,@object
	.size		_ZN40_INTERNAL_f591d663_4_k_cu_35dc5b18_277344cuda3std6ranges3__45__cpo4swapE,(.L_11 - _ZN40_INTERNAL_f591d663_4_k_cu_35dc5b18_277344cuda3std6ranges3__45__cpo4swapE)
_ZN40_INTERNAL_f591d663_4_k_cu_35dc5b18_277344cuda3std6ranges3__45__cpo4swapE:
	.zero		1
.L_11:


//--------------------- .nv.constant0._ZN7cutlass13device_kernelINS_4gemm6kernel13GemmUniversalIN4cute5tupleIJiiiiEEENS1_10collective13CollectiveMmaINS1_35MainloopSm100TmaUmmaWarpSpecializedILi16ELi2ELi4ENS5_IJNS4_1CILi2EEESB_NSA_ILi1EEEEEEEENS5_IJNSA_ILi128EEENSA_ILi256EEENSA_ILi64EEEEEEaNS5_IJlSC_lEEEaSJ_NS4_8TiledMMAINS4_8MMA_AtomIJNS4_21SM100_MMA_S8_2x1SM_SSIaaiLi128ELi256ELNS4_4UMMA5MajorE0ELSO_0ELNSN_8SaturateE0EEEEEENS4_6LayoutINS5_IJSC_SC_SC_EEENS5_IJNSA_ILi0EEESU_SU_EEEEENS5_IJNS4_10UnderscoreESX_SX_EEEEENS4_28SM100_TMA_2SM_LOAD_MULTICASTENS4_14ComposedLayoutINS4_7SwizzleILi2ELi4ELi3EEENS4_18smem_ptr_flag_bitsILi8EEENSS_INS5_IJNSA_ILi8EEESH_EEENS5_IJSH_SC_EEEEEEEvNS4_8identityENS4_18SM100_TMA_2SM_LOADES1A_vS1B_EENS_8epilogue10collective18CollectiveEpilogueINS1E_23Sm100TmaWarpSpecializedILi4ELi2ELi32ELb0ELb0EEEJNS5_IJSH_SG_SH_EEENS5_IJNSS_ISH_SC_EENSS_INS5_IJNSA_ILi32EEESB_EEENS5_IJSC_SF_EEEEEEEEaSJ_aSJ_NS1E_6fusion15FusionCallbacksIS1I_NS1Q_17LinearCombinationIaiaiLNS_15FloatRoundStyleE2EEES1J_S1P_JEEENS4_5SM1004TMEM4LOAD26SM100_TMEM_LOAD_32dp32b32xENS4_13SM90_TMA_LOADENS11_INS12_ILi1ELi4ELi3EEES15_NSS_INS5_IJS16_S1L_EEENS5_IJS1L_SC_EEEEEEENS4_39AutoVectorizingCopyWithAssumedAlignmentILi128EEENS4_14SM90_TMA_STOREES25_S27_S27_EEEvvEEEEvNT_6ParamsE --------------------------
	.section	.nv.constant0._ZN7cutlass13device_kernelINS_4gemm6kernel13GemmUniversalIN4cute5tupleIJiiiiEEENS1_10collective13CollectiveMmaINS1_35MainloopSm100TmaUmmaWarpSpecializedILi16ELi2ELi4ENS5_IJNS4_1CILi2EEESB_NSA_ILi1EEEEEEEENS5_IJNSA_ILi128EEENSA_ILi256EEENSA_ILi64EEEEEEaNS5_IJlSC_lEEEaSJ_NS4_8TiledMMAINS4_8MMA_AtomIJNS4_21SM100_MMA_S8_2x1SM_SSIaaiLi128ELi256ELNS4_4UMMA5MajorE0ELSO_0ELNSN_8SaturateE0EEEEEENS4_6LayoutINS5_IJSC_SC_SC_EEENS5_IJNSA_ILi0EEESU_SU_EEEEENS5_IJNS4_10UnderscoreESX_SX_EEEEENS4_28SM100_TMA_2SM_LOAD_MULTICASTENS4_14ComposedLayoutINS4_7SwizzleILi2ELi4ELi3EEENS4_18smem_ptr_flag_bitsILi8EEENSS_INS5_IJNSA_ILi8EEESH_EEENS5_IJSH_SC_EEEEEEEvNS4_8identityENS4_18SM100_TMA_2SM_LOADES1A_vS1B_EENS_8epilogue10collective18CollectiveEpilogueINS1E_23Sm100TmaWarpSpecializedILi4ELi2ELi32ELb0ELb0EEEJNS5_IJSH_SG_SH_EEENS5_IJNSS_ISH_SC_EENSS_INS5_IJNSA_ILi32EEESB_EEENS5_IJSC_SF_EEEEEEEEaSJ_aSJ_NS1E_6fusion15FusionCallbacksIS1I_NS1Q_17LinearCombinationIaiaiLNS_15FloatRoundStyleE2EEES1J_S1P_JEEENS4_5SM1004TMEM4LOAD26SM100_TMEM_LOAD_32dp32b32xENS4_13SM90_TMA_LOADENS11_INS12_ILi1ELi4ELi3EEES15_NSS_INS5_IJS16_S1L_EEENS5_IJS1L_SC_EEEEEEENS4_39AutoVectorizingCopyWithAssumedAlignmentILi128EEENS4_14SM90_TMA_STOREES25_S27_S27_EEEvvEEEEvNT_6ParamsE,"a",@progbits
	.sectionflags	@""
	.align	4
.nv.constant0._ZN7cutlass13device_kernelINS_4gemm6kernel13GemmUniversalIN4cute5tupleIJiiiiEEENS1_10collective13CollectiveMmaINS1_35MainloopSm100TmaUmmaWarpSpecializedILi16ELi2ELi4ENS5_IJNS4_1CILi2EEESB_NSA_ILi1EEEEEEEENS5_IJNSA_ILi128EEENSA_ILi256EEENSA_ILi64EEEEEEaNS5_IJlSC_lEEEaSJ_NS4_8TiledMMAINS4_8MMA_AtomIJNS4_21SM100_MMA_S8_2x1SM_SSIaaiLi128ELi256ELNS4_4UMMA5MajorE0ELSO_0ELNSN_8SaturateE0EEEEEENS4_6LayoutINS5_IJSC_SC_SC_EEENS5_IJNSA_ILi0EEESU_SU_EEEEENS5_IJNS4_10UnderscoreESX_SX_EEEEENS4_28SM100_TMA_2SM_LOAD_MULTICASTENS4_14ComposedLayoutINS4_7SwizzleILi2ELi4ELi3EEENS4_18smem_ptr_flag_bitsILi8EEENSS_INS5_IJNSA_ILi8EEESH_EEENS5_IJSH_SC_EEEEEEEvNS4_8identityENS4_18SM100_TMA_2SM_LOADES1A_vS1B_EENS_8epilogue10collective18CollectiveEpilogueINS1E_23Sm100TmaWarpSpecializedILi4ELi2ELi32ELb0ELb0EEEJNS5_IJSH_SG_SH_EEENS5_IJNSS_ISH_SC_EENSS_INS5_IJNSA_ILi32EEESB_EEENS5_IJSC_SF_EEEEEEEEaSJ_aSJ_NS1E_6fusion15FusionCallbacksIS1I_NS1Q_17LinearCombinationIaiaiLNS_15FloatRoundStyleE2EEES1J_S1P_JEEENS4_5SM1004TMEM4LOAD26SM100_TMEM_LOAD_32dp32b32xENS4_13SM90_TMA_LOADENS11_INS12_ILi1ELi4ELi3EEES15_NSS_INS5_IJS16_S1L_EEENS5_IJS1L_SC_EEEEEEENS4_39AutoVectorizingCopyWithAssumedAlignmentILi128EEENS4_14SM90_TMA_STOREES25_S27_S27_EEEvvEEEEvNT_6ParamsE:
	.zero		2944


//--------------------- SYMBOLS --------------------------

	.type		.nv.reservedSmem.offset0,@object
	.size		.nv.reservedSmem.offset0,0x4
	.type		.nv.reservedSmem.cap,@object
	.size		.nv.reservedSmem.cap,0x4
	.type		__assertfail,@function
